//
// Generated by NVIDIA NVVM Compiler
//
// Compiler Build ID: CL-36424714
// Cuda compilation tools, release 13.0, V13.0.88
// Based on NVVM 20.0.0
//

.version 9.0
.target sm_100
.address_size 64

	// .globl	_Z4initPxS_S_ii
.extern .func  (.param .b32 func_retval0) vprintf
(
	.param .b64 vprintf_param_0,
	.param .b64 vprintf_param_1
)
;
.global .align 1 .b8 $str[4] = {37, 100, 32};
.global .align 1 .b8 $str$1[2] = {10};
.global .align 1 .b8 $str$2[6] = {37, 108, 108, 100, 32};
.global .align 1 .b8 $str$3[44] = {70, 111, 114, 32, 99, 105, 116, 121, 32, 37, 100, 32, 102, 111, 117, 110, 100, 32, 116, 104, 101, 32, 110, 101, 97, 114, 98, 121, 32, 115, 104, 101, 108, 116, 101, 114, 32, 97, 115, 32, 37, 100, 10};
.global .align 1 .b8 $str$4[37] = {78, 111, 32, 110, 101, 97, 114, 98, 121, 32, 115, 104, 101, 108, 116, 101, 114, 32, 102, 111, 117, 110, 100, 32, 102, 111, 114, 32, 99, 105, 116, 121, 32, 37, 100, 10};
.global .align 1 .b8 $str$5[51] = {77, 111, 118, 105, 110, 103, 32, 98, 111, 116, 104, 32, 112, 111, 112, 117, 108, 97, 116, 105, 111, 110, 32, 102, 114, 111, 109, 32, 99, 105, 116, 121, 32, 37, 100, 32, 116, 111, 32, 115, 104, 101, 108, 116, 101, 114, 32, 37, 100, 10};
.global .align 1 .b8 $str$6[56] = {77, 111, 118, 105, 110, 103, 32, 112, 114, 105, 109, 101, 32, 97, 103, 101, 32, 112, 111, 112, 117, 108, 97, 116, 105, 111, 110, 32, 102, 114, 111, 109, 32, 99, 105, 116, 121, 32, 37, 100, 32, 116, 111, 32, 115, 104, 101, 108, 116, 101, 114, 32, 37, 100, 10};

.visible .entry _Z4initPxS_S_ii(
	.param .u64 .ptr .align 1 _Z4initPxS_S_ii_param_0,
	.param .u64 .ptr .align 1 _Z4initPxS_S_ii_param_1,
	.param .u64 .ptr .align 1 _Z4initPxS_S_ii_param_2,
	.param .u32 _Z4initPxS_S_ii_param_3,
	.param .u32 _Z4initPxS_S_ii_param_4
)
{
	.reg .pred 	%p<2>;
	.reg .b32 	%r<9>;
	.reg .b64 	%rd<14>;

	ld.param.u64 	%rd1, [_Z4initPxS_S_ii_param_0];
	ld.param.u64 	%rd2, [_Z4initPxS_S_ii_param_1];
	ld.param.u64 	%rd3, [_Z4initPxS_S_ii_param_2];
	ld.param.u32 	%r2, [_Z4initPxS_S_ii_param_3];
	ld.param.u32 	%r3, [_Z4initPxS_S_ii_param_4];
	mov.u32 	%r4, %ctaid.x;
	mov.u32 	%r5, %ntid.x;
	mov.u32 	%r6, %tid.x;
	mad.lo.s32 	%r1, %r4, %r5, %r6;
	setp.ge.s32 	%p1, %r1, %r3;
	@%p1 bra 	$L__BB0_2;
	cvta.to.global.u64 	%rd4, %rd2;
	cvta.to.global.u64 	%rd5, %rd1;
	cvta.to.global.u64 	%rd6, %rd3;
	mul.wide.s32 	%rd7, %r1, 8;
	add.s64 	%rd8, %rd4, %rd7;
	mov.b64 	%rd9, 1;
	st.global.u64 	[%rd8], %rd9;
	add.s64 	%rd10, %rd5, %rd7;
	ld.global.u64 	%rd11, [%rd10];
	mul.lo.s32 	%r7, %r1, %r2;
	mul.lo.s32 	%r8, %r7, 10;
	mul.wide.s32 	%rd12, %r8, 8;
	add.s64 	%rd13, %rd6, %rd12;
	st.global.u64 	[%rd13], %rd11;
$L__BB0_2:
	ret;

}
	// .globl	_Z5printPiS_i
.visible .entry _Z5printPiS_i(
	.param .u64 .ptr .align 1 _Z5printPiS_i_param_0,
	.param .u64 .ptr .align 1 _Z5printPiS_i_param_1,
	.param .u32 _Z5printPiS_i_param_2
)
{
	.local .align 8 .b8 	__local_depot1[8];
	.reg .b64 	%SP;
	.reg .b64 	%SPL;
	.reg .pred 	%p<22>;
	.reg .b32 	%r<248>;
	.reg .b64 	%rd<108>;

	mov.u64 	%SPL, __local_depot1;
	cvta.local.u64 	%SP, %SPL;
	ld.param.u64 	%rd11, [_Z5printPiS_i_param_0];
	ld.param.u32 	%r26, [_Z5printPiS_i_param_2];
	cvta.to.global.u64 	%rd1, %rd11;
	setp.lt.s32 	%p1, %r26, 1;
	@%p1 bra 	$L__BB1_31;
	and.b32  	%r1, %r26, 15;
	and.b32  	%r2, %r26, 7;
	and.b32  	%r3, %r26, 2147483632;
	and.b32  	%r4, %r26, 3;
	mov.b32 	%r238, 0;
	mov.u64 	%rd56, $str$1;
	add.u64 	%rd20, %SP, 0;
	mov.u64 	%rd43, $str;
$L__BB1_2:
	setp.lt.u32 	%p2, %r26, 16;
	mul.lo.s32 	%r6, %r238, %r26;
	mov.b32 	%r241, 0;
	@%p2 bra 	$L__BB1_5;
	mov.b32 	%r239, 0;
$L__BB1_4:
	.pragma "nounroll";
	add.s32 	%r32, %r239, %r6;
	mul.wide.u32 	%rd14, %r32, 4;
	add.s64 	%rd15, %rd1, %rd14;
	ld.global.u32 	%r33, [%rd15];
	add.u64 	%rd16, %SP, 0;
	add.u64 	%rd17, %SPL, 0;
	st.local.u32 	[%rd17], %r33;
	mov.u64 	%rd18, $str;
	cvta.global.u64 	%rd19, %rd18;
	{ // callseq 1, 0
	.param .b64 param0;
	st.param.b64 	[param0], %rd19;
	.param .b64 param1;
	st.param.b64 	[param1], %rd16;
	.param .b32 retval0;
	call.uni (retval0), 
	vprintf, 
	(
	param0, 
	param1
	);
	ld.param.b32 	%r34, [retval0];
	} // callseq 1
	ld.global.u32 	%r36, [%rd15+4];
	st.local.u32 	[%rd17], %r36;
	{ // callseq 2, 0
	.param .b64 param0;
	st.param.b64 	[param0], %rd19;
	.param .b64 param1;
	st.param.b64 	[param1], %rd16;
	.param .b32 retval0;
	call.uni (retval0), 
	vprintf, 
	(
	param0, 
	param1
	);
	ld.param.b32 	%r37, [retval0];
	} // callseq 2
	ld.global.u32 	%r39, [%rd15+8];
	st.local.u32 	[%rd17], %r39;
	{ // callseq 3, 0
	.param .b64 param0;
	st.param.b64 	[param0], %rd19;
	.param .b64 param1;
	st.param.b64 	[param1], %rd16;
	.param .b32 retval0;
	call.uni (retval0), 
	vprintf, 
	(
	param0, 
	param1
	);
	ld.param.b32 	%r40, [retval0];
	} // callseq 3
	ld.global.u32 	%r42, [%rd15+12];
	st.local.u32 	[%rd17], %r42;
	{ // callseq 4, 0
	.param .b64 param0;
	st.param.b64 	[param0], %rd19;
	.param .b64 param1;
	st.param.b64 	[param1], %rd16;
	.param .b32 retval0;
	call.uni (retval0), 
	vprintf, 
	(
	param0, 
	param1
	);
	ld.param.b32 	%r43, [retval0];
	} // callseq 4
	ld.global.u32 	%r45, [%rd15+16];
	st.local.u32 	[%rd17], %r45;
	{ // callseq 5, 0
	.param .b64 param0;
	st.param.b64 	[param0], %rd19;
	.param .b64 param1;
	st.param.b64 	[param1], %rd16;
	.param .b32 retval0;
	call.uni (retval0), 
	vprintf, 
	(
	param0, 
	param1
	);
	ld.param.b32 	%r46, [retval0];
	} // callseq 5
	ld.global.u32 	%r48, [%rd15+20];
	st.local.u32 	[%rd17], %r48;
	{ // callseq 6, 0
	.param .b64 param0;
	st.param.b64 	[param0], %rd19;
	.param .b64 param1;
	st.param.b64 	[param1], %rd16;
	.param .b32 retval0;
	call.uni (retval0), 
	vprintf, 
	(
	param0, 
	param1
	);
	ld.param.b32 	%r49, [retval0];
	} // callseq 6
	ld.global.u32 	%r51, [%rd15+24];
	st.local.u32 	[%rd17], %r51;
	{ // callseq 7, 0
	.param .b64 param0;
	st.param.b64 	[param0], %rd19;
	.param .b64 param1;
	st.param.b64 	[param1], %rd16;
	.param .b32 retval0;
	call.uni (retval0), 
	vprintf, 
	(
	param0, 
	param1
	);
	ld.param.b32 	%r52, [retval0];
	} // callseq 7
	ld.global.u32 	%r54, [%rd15+28];
	st.local.u32 	[%rd17], %r54;
	{ // callseq 8, 0
	.param .b64 param0;
	st.param.b64 	[param0], %rd19;
	.param .b64 param1;
	st.param.b64 	[param1], %rd16;
	.param .b32 retval0;
	call.uni (retval0), 
	vprintf, 
	(
	param0, 
	param1
	);
	ld.param.b32 	%r55, [retval0];
	} // callseq 8
	ld.global.u32 	%r57, [%rd15+32];
	st.local.u32 	[%rd17], %r57;
	{ // callseq 9, 0
	.param .b64 param0;
	st.param.b64 	[param0], %rd19;
	.param .b64 param1;
	st.param.b64 	[param1], %rd16;
	.param .b32 retval0;
	call.uni (retval0), 
	vprintf, 
	(
	param0, 
	param1
	);
	ld.param.b32 	%r58, [retval0];
	} // callseq 9
	ld.global.u32 	%r60, [%rd15+36];
	st.local.u32 	[%rd17], %r60;
	{ // callseq 10, 0
	.param .b64 param0;
	st.param.b64 	[param0], %rd19;
	.param .b64 param1;
	st.param.b64 	[param1], %rd16;
	.param .b32 retval0;
	call.uni (retval0), 
	vprintf, 
	(
	param0, 
	param1
	);
	ld.param.b32 	%r61, [retval0];
	} // callseq 10
	ld.global.u32 	%r63, [%rd15+40];
	st.local.u32 	[%rd17], %r63;
	{ // callseq 11, 0
	.param .b64 param0;
	st.param.b64 	[param0], %rd19;
	.param .b64 param1;
	st.param.b64 	[param1], %rd16;
	.param .b32 retval0;
	call.uni (retval0), 
	vprintf, 
	(
	param0, 
	param1
	);
	ld.param.b32 	%r64, [retval0];
	} // callseq 11
	ld.global.u32 	%r66, [%rd15+44];
	st.local.u32 	[%rd17], %r66;
	{ // callseq 12, 0
	.param .b64 param0;
	st.param.b64 	[param0], %rd19;
	.param .b64 param1;
	st.param.b64 	[param1], %rd16;
	.param .b32 retval0;
	call.uni (retval0), 
	vprintf, 
	(
	param0, 
	param1
	);
	ld.param.b32 	%r67, [retval0];
	} // callseq 12
	ld.global.u32 	%r69, [%rd15+48];
	st.local.u32 	[%rd17], %r69;
	{ // callseq 13, 0
	.param .b64 param0;
	st.param.b64 	[param0], %rd19;
	.param .b64 param1;
	st.param.b64 	[param1], %rd16;
	.param .b32 retval0;
	call.uni (retval0), 
	vprintf, 
	(
	param0, 
	param1
	);
	ld.param.b32 	%r70, [retval0];
	} // callseq 13
	ld.global.u32 	%r72, [%rd15+52];
	st.local.u32 	[%rd17], %r72;
	{ // callseq 14, 0
	.param .b64 param0;
	st.param.b64 	[param0], %rd19;
	.param .b64 param1;
	st.param.b64 	[param1], %rd16;
	.param .b32 retval0;
	call.uni (retval0), 
	vprintf, 
	(
	param0, 
	param1
	);
	ld.param.b32 	%r73, [retval0];
	} // callseq 14
	ld.global.u32 	%r75, [%rd15+56];
	st.local.u32 	[%rd17], %r75;
	{ // callseq 15, 0
	.param .b64 param0;
	st.param.b64 	[param0], %rd19;
	.param .b64 param1;
	st.param.b64 	[param1], %rd16;
	.param .b32 retval0;
	call.uni (retval0), 
	vprintf, 
	(
	param0, 
	param1
	);
	ld.param.b32 	%r76, [retval0];
	} // callseq 15
	ld.global.u32 	%r78, [%rd15+60];
	st.local.u32 	[%rd17], %r78;
	{ // callseq 16, 0
	.param .b64 param0;
	st.param.b64 	[param0], %rd19;
	.param .b64 param1;
	st.param.b64 	[param1], %rd16;
	.param .b32 retval0;
	call.uni (retval0), 
	vprintf, 
	(
	param0, 
	param1
	);
	ld.param.b32 	%r79, [retval0];
	} // callseq 16
	add.s32 	%r239, %r239, 16;
	setp.ne.s32 	%p3, %r239, %r3;
	mov.u32 	%r241, %r3;
	@%p3 bra 	$L__BB1_4;
$L__BB1_5:
	setp.eq.s32 	%p4, %r1, 0;
	@%p4 bra 	$L__BB1_15;
	cvta.to.local.u64 	%rd2, %rd20;
	add.s32 	%r81, %r1, -1;
	setp.lt.u32 	%p5, %r81, 7;
	@%p5 bra 	$L__BB1_8;
	add.s32 	%r82, %r241, %r6;
	mul.wide.u32 	%rd21, %r82, 4;
	add.s64 	%rd22, %rd1, %rd21;
	ld.global.u32 	%r83, [%rd22];
	st.local.u32 	[%rd2], %r83;
	cvta.global.u64 	%rd24, %rd43;
	{ // callseq 17, 0
	.param .b64 param0;
	st.param.b64 	[param0], %rd24;
	.param .b64 param1;
	st.param.b64 	[param1], %rd20;
	.param .b32 retval0;
	call.uni (retval0), 
	vprintf, 
	(
	param0, 
	param1
	);
	ld.param.b32 	%r84, [retval0];
	} // callseq 17
	cvt.u64.u32 	%rd26, %r6;
	cvt.u64.u32 	%rd27, %r241;
	add.s64 	%rd28, %rd27, %rd26;
	shl.b64 	%rd29, %rd28, 2;
	add.s64 	%rd30, %rd1, %rd29;
	ld.global.u32 	%r86, [%rd30+4];
	st.local.u32 	[%rd2], %r86;
	{ // callseq 18, 0
	.param .b64 param0;
	st.param.b64 	[param0], %rd24;
	.param .b64 param1;
	st.param.b64 	[param1], %rd20;
	.param .b32 retval0;
	call.uni (retval0), 
	vprintf, 
	(
	param0, 
	param1
	);
	ld.param.b32 	%r87, [retval0];
	} // callseq 18
	ld.global.u32 	%r89, [%rd30+8];
	st.local.u32 	[%rd2], %r89;
	{ // callseq 19, 0
	.param .b64 param0;
	st.param.b64 	[param0], %rd24;
	.param .b64 param1;
	st.param.b64 	[param1], %rd20;
	.param .b32 retval0;
	call.uni (retval0), 
	vprintf, 
	(
	param0, 
	param1
	);
	ld.param.b32 	%r90, [retval0];
	} // callseq 19
	ld.global.u32 	%r92, [%rd30+12];
	st.local.u32 	[%rd2], %r92;
	{ // callseq 20, 0
	.param .b64 param0;
	st.param.b64 	[param0], %rd24;
	.param .b64 param1;
	st.param.b64 	[param1], %rd20;
	.param .b32 retval0;
	call.uni (retval0), 
	vprintf, 
	(
	param0, 
	param1
	);
	ld.param.b32 	%r93, [retval0];
	} // callseq 20
	ld.global.u32 	%r95, [%rd30+16];
	st.local.u32 	[%rd2], %r95;
	{ // callseq 21, 0
	.param .b64 param0;
	st.param.b64 	[param0], %rd24;
	.param .b64 param1;
	st.param.b64 	[param1], %rd20;
	.param .b32 retval0;
	call.uni (retval0), 
	vprintf, 
	(
	param0, 
	param1
	);
	ld.param.b32 	%r96, [retval0];
	} // callseq 21
	ld.global.u32 	%r98, [%rd30+20];
	st.local.u32 	[%rd2], %r98;
	{ // callseq 22, 0
	.param .b64 param0;
	st.param.b64 	[param0], %rd24;
	.param .b64 param1;
	st.param.b64 	[param1], %rd20;
	.param .b32 retval0;
	call.uni (retval0), 
	vprintf, 
	(
	param0, 
	param1
	);
	ld.param.b32 	%r99, [retval0];
	} // callseq 22
	ld.global.u32 	%r101, [%rd30+24];
	st.local.u32 	[%rd2], %r101;
	{ // callseq 23, 0
	.param .b64 param0;
	st.param.b64 	[param0], %rd24;
	.param .b64 param1;
	st.param.b64 	[param1], %rd20;
	.param .b32 retval0;
	call.uni (retval0), 
	vprintf, 
	(
	param0, 
	param1
	);
	ld.param.b32 	%r102, [retval0];
	} // callseq 23
	ld.global.u32 	%r104, [%rd30+28];
	st.local.u32 	[%rd2], %r104;
	{ // callseq 24, 0
	.param .b64 param0;
	st.param.b64 	[param0], %rd24;
	.param .b64 param1;
	st.param.b64 	[param1], %rd20;
	.param .b32 retval0;
	call.uni (retval0), 
	vprintf, 
	(
	param0, 
	param1
	);
	ld.param.b32 	%r105, [retval0];
	} // callseq 24
	add.s32 	%r241, %r241, 8;
$L__BB1_8:
	setp.eq.s32 	%p6, %r2, 0;
	@%p6 bra 	$L__BB1_15;
	add.s32 	%r107, %r2, -1;
	setp.lt.u32 	%p7, %r107, 3;
	@%p7 bra 	$L__BB1_11;
	add.s32 	%r108, %r241, %r6;
	mul.wide.u32 	%rd31, %r108, 4;
	add.s64 	%rd32, %rd1, %rd31;
	ld.global.u32 	%r109, [%rd32];
	st.local.u32 	[%rd2], %r109;
	cvta.global.u64 	%rd34, %rd43;
	{ // callseq 25, 0
	.param .b64 param0;
	st.param.b64 	[param0], %rd34;
	.param .b64 param1;
	st.param.b64 	[param1], %rd20;
	.param .b32 retval0;
	call.uni (retval0), 
	vprintf, 
	(
	param0, 
	param1
	);
	ld.param.b32 	%r110, [retval0];
	} // callseq 25
	cvt.u64.u32 	%rd36, %r6;
	cvt.u64.u32 	%rd37, %r241;
	add.s64 	%rd38, %rd37, %rd36;
	shl.b64 	%rd39, %rd38, 2;
	add.s64 	%rd40, %rd1, %rd39;
	ld.global.u32 	%r112, [%rd40+4];
	st.local.u32 	[%rd2], %r112;
	{ // callseq 26, 0
	.param .b64 param0;
	st.param.b64 	[param0], %rd34;
	.param .b64 param1;
	st.param.b64 	[param1], %rd20;
	.param .b32 retval0;
	call.uni (retval0), 
	vprintf, 
	(
	param0, 
	param1
	);
	ld.param.b32 	%r113, [retval0];
	} // callseq 26
	ld.global.u32 	%r115, [%rd40+8];
	st.local.u32 	[%rd2], %r115;
	{ // callseq 27, 0
	.param .b64 param0;
	st.param.b64 	[param0], %rd34;
	.param .b64 param1;
	st.param.b64 	[param1], %rd20;
	.param .b32 retval0;
	call.uni (retval0), 
	vprintf, 
	(
	param0, 
	param1
	);
	ld.param.b32 	%r116, [retval0];
	} // callseq 27
	ld.global.u32 	%r118, [%rd40+12];
	st.local.u32 	[%rd2], %r118;
	{ // callseq 28, 0
	.param .b64 param0;
	st.param.b64 	[param0], %rd34;
	.param .b64 param1;
	st.param.b64 	[param1], %rd20;
	.param .b32 retval0;
	call.uni (retval0), 
	vprintf, 
	(
	param0, 
	param1
	);
	ld.param.b32 	%r119, [retval0];
	} // callseq 28
	add.s32 	%r241, %r241, 4;
$L__BB1_11:
	setp.eq.s32 	%p8, %r4, 0;
	@%p8 bra 	$L__BB1_15;
	setp.eq.s32 	%p9, %r4, 1;
	add.s32 	%r121, %r241, %r6;
	mul.wide.u32 	%rd41, %r121, 4;
	add.s64 	%rd42, %rd1, %rd41;
	ld.global.u32 	%r122, [%rd42];
	st.local.u32 	[%rd2], %r122;
	cvta.global.u64 	%rd44, %rd43;
	{ // callseq 29, 0
	.param .b64 param0;
	st.param.b64 	[param0], %rd44;
	.param .b64 param1;
	st.param.b64 	[param1], %rd20;
	.param .b32 retval0;
	call.uni (retval0), 
	vprintf, 
	(
	param0, 
	param1
	);
	ld.param.b32 	%r123, [retval0];
	} // callseq 29
	@%p9 bra 	$L__BB1_15;
	setp.eq.s32 	%p10, %r4, 2;
	cvt.u64.u32 	%rd46, %r6;
	cvt.u64.u32 	%rd47, %r241;
	add.s64 	%rd48, %rd47, %rd46;
	shl.b64 	%rd49, %rd48, 2;
	add.s64 	%rd3, %rd1, %rd49;
	ld.global.u32 	%r125, [%rd3+4];
	st.local.u32 	[%rd2], %r125;
	cvta.global.u64 	%rd51, %rd43;
	{ // callseq 30, 0
	.param .b64 param0;
	st.param.b64 	[param0], %rd51;
	.param .b64 param1;
	st.param.b64 	[param1], %rd20;
	.param .b32 retval0;
	call.uni (retval0), 
	vprintf, 
	(
	param0, 
	param1
	);
	ld.param.b32 	%r126, [retval0];
	} // callseq 30
	@%p10 bra 	$L__BB1_15;
	ld.global.u32 	%r128, [%rd3+8];
	st.local.u32 	[%rd2], %r128;
	cvta.global.u64 	%rd54, %rd43;
	{ // callseq 31, 0
	.param .b64 param0;
	st.param.b64 	[param0], %rd54;
	.param .b64 param1;
	st.param.b64 	[param1], %rd20;
	.param .b32 retval0;
	call.uni (retval0), 
	vprintf, 
	(
	param0, 
	param1
	);
	ld.param.b32 	%r129, [retval0];
	} // callseq 31
$L__BB1_15:
	cvta.global.u64 	%rd57, %rd56;
	{ // callseq 32, 0
	.param .b64 param0;
	st.param.b64 	[param0], %rd57;
	.param .b64 param1;
	st.param.b64 	[param1], 0;
	.param .b32 retval0;
	call.uni (retval0), 
	vprintf, 
	(
	param0, 
	param1
	);
	ld.param.b32 	%r131, [retval0];
	} // callseq 32
	add.s32 	%r238, %r238, 1;
	setp.ne.s32 	%p11, %r238, %r26;
	@%p11 bra 	$L__BB1_2;
	mov.u64 	%rd58, $str$1;
	cvta.global.u64 	%rd59, %rd58;
	{ // callseq 33, 0
	.param .b64 param0;
	st.param.b64 	[param0], %rd59;
	.param .b64 param1;
	st.param.b64 	[param1], 0;
	.param .b32 retval0;
	call.uni (retval0), 
	vprintf, 
	(
	param0, 
	param1
	);
	ld.param.b32 	%r134, [retval0];
	} // callseq 33
	mov.b32 	%r243, 0;
	add.u64 	%rd67, %SP, 0;
	mov.u64 	%rd90, $str;
$L__BB1_17:
	setp.lt.u32 	%p12, %r26, 16;
	mul.lo.s32 	%r16, %r243, %r26;
	mov.b32 	%r246, 0;
	@%p12 bra 	$L__BB1_20;
	ld.param.u64 	%rd105, [_Z5printPiS_i_param_1];
	and.b32  	%r137, %r26, 2147483632;
	neg.s32 	%r244, %r137;
	mul.wide.u32 	%rd60, %r16, 4;
	cvta.to.global.u64 	%rd61, %rd105;
	add.s64 	%rd62, %rd61, %rd60;
	add.s64 	%rd107, %rd62, 32;
$L__BB1_19:
	.pragma "nounroll";
	ld.global.u32 	%r138, [%rd107+-32];
	add.u64 	%rd63, %SP, 0;
	add.u64 	%rd64, %SPL, 0;
	st.local.u32 	[%rd64], %r138;
	mov.u64 	%rd65, $str;
	cvta.global.u64 	%rd66, %rd65;
	{ // callseq 34, 0
	.param .b64 param0;
	st.param.b64 	[param0], %rd66;
	.param .b64 param1;
	st.param.b64 	[param1], %rd63;
	.param .b32 retval0;
	call.uni (retval0), 
	vprintf, 
	(
	param0, 
	param1
	);
	ld.param.b32 	%r139, [retval0];
	} // callseq 34
	ld.global.u32 	%r141, [%rd107+-28];
	st.local.u32 	[%rd64], %r141;
	{ // callseq 35, 0
	.param .b64 param0;
	st.param.b64 	[param0], %rd66;
	.param .b64 param1;
	st.param.b64 	[param1], %rd63;
	.param .b32 retval0;
	call.uni (retval0), 
	vprintf, 
	(
	param0, 
	param1
	);
	ld.param.b32 	%r142, [retval0];
	} // callseq 35
	ld.global.u32 	%r144, [%rd107+-24];
	st.local.u32 	[%rd64], %r144;
	{ // callseq 36, 0
	.param .b64 param0;
	st.param.b64 	[param0], %rd66;
	.param .b64 param1;
	st.param.b64 	[param1], %rd63;
	.param .b32 retval0;
	call.uni (retval0), 
	vprintf, 
	(
	param0, 
	param1
	);
	ld.param.b32 	%r145, [retval0];
	} // callseq 36
	ld.global.u32 	%r147, [%rd107+-20];
	st.local.u32 	[%rd64], %r147;
	{ // callseq 37, 0
	.param .b64 param0;
	st.param.b64 	[param0], %rd66;
	.param .b64 param1;
	st.param.b64 	[param1], %rd63;
	.param .b32 retval0;
	call.uni (retval0), 
	vprintf, 
	(
	param0, 
	param1
	);
	ld.param.b32 	%r148, [retval0];
	} // callseq 37
	ld.global.u32 	%r150, [%rd107+-16];
	st.local.u32 	[%rd64], %r150;
	{ // callseq 38, 0
	.param .b64 param0;
	st.param.b64 	[param0], %rd66;
	.param .b64 param1;
	st.param.b64 	[param1], %rd63;
	.param .b32 retval0;
	call.uni (retval0), 
	vprintf, 
	(
	param0, 
	param1
	);
	ld.param.b32 	%r151, [retval0];
	} // callseq 38
	ld.global.u32 	%r153, [%rd107+-12];
	st.local.u32 	[%rd64], %r153;
	{ // callseq 39, 0
	.param .b64 param0;
	st.param.b64 	[param0], %rd66;
	.param .b64 param1;
	st.param.b64 	[param1], %rd63;
	.param .b32 retval0;
	call.uni (retval0), 
	vprintf, 
	(
	param0, 
	param1
	);
	ld.param.b32 	%r154, [retval0];
	} // callseq 39
	ld.global.u32 	%r156, [%rd107+-8];
	st.local.u32 	[%rd64], %r156;
	{ // callseq 40, 0
	.param .b64 param0;
	st.param.b64 	[param0], %rd66;
	.param .b64 param1;
	st.param.b64 	[param1], %rd63;
	.param .b32 retval0;
	call.uni (retval0), 
	vprintf, 
	(
	param0, 
	param1
	);
	ld.param.b32 	%r157, [retval0];
	} // callseq 40
	ld.global.u32 	%r159, [%rd107+-4];
	st.local.u32 	[%rd64], %r159;
	{ // callseq 41, 0
	.param .b64 param0;
	st.param.b64 	[param0], %rd66;
	.param .b64 param1;
	st.param.b64 	[param1], %rd63;
	.param .b32 retval0;
	call.uni (retval0), 
	vprintf, 
	(
	param0, 
	param1
	);
	ld.param.b32 	%r160, [retval0];
	} // callseq 41
	ld.global.u32 	%r162, [%rd107];
	st.local.u32 	[%rd64], %r162;
	{ // callseq 42, 0
	.param .b64 param0;
	st.param.b64 	[param0], %rd66;
	.param .b64 param1;
	st.param.b64 	[param1], %rd63;
	.param .b32 retval0;
	call.uni (retval0), 
	vprintf, 
	(
	param0, 
	param1
	);
	ld.param.b32 	%r163, [retval0];
	} // callseq 42
	ld.global.u32 	%r165, [%rd107+4];
	st.local.u32 	[%rd64], %r165;
	{ // callseq 43, 0
	.param .b64 param0;
	st.param.b64 	[param0], %rd66;
	.param .b64 param1;
	st.param.b64 	[param1], %rd63;
	.param .b32 retval0;
	call.uni (retval0), 
	vprintf, 
	(
	param0, 
	param1
	);
	ld.param.b32 	%r166, [retval0];
	} // callseq 43
	ld.global.u32 	%r168, [%rd107+8];
	st.local.u32 	[%rd64], %r168;
	{ // callseq 44, 0
	.param .b64 param0;
	st.param.b64 	[param0], %rd66;
	.param .b64 param1;
	st.param.b64 	[param1], %rd63;
	.param .b32 retval0;
	call.uni (retval0), 
	vprintf, 
	(
	param0, 
	param1
	);
	ld.param.b32 	%r169, [retval0];
	} // callseq 44
	ld.global.u32 	%r171, [%rd107+12];
	st.local.u32 	[%rd64], %r171;
	{ // callseq 45, 0
	.param .b64 param0;
	st.param.b64 	[param0], %rd66;
	.param .b64 param1;
	st.param.b64 	[param1], %rd63;
	.param .b32 retval0;
	call.uni (retval0), 
	vprintf, 
	(
	param0, 
	param1
	);
	ld.param.b32 	%r172, [retval0];
	} // callseq 45
	ld.global.u32 	%r174, [%rd107+16];
	st.local.u32 	[%rd64], %r174;
	{ // callseq 46, 0
	.param .b64 param0;
	st.param.b64 	[param0], %rd66;
	.param .b64 param1;
	st.param.b64 	[param1], %rd63;
	.param .b32 retval0;
	call.uni (retval0), 
	vprintf, 
	(
	param0, 
	param1
	);
	ld.param.b32 	%r175, [retval0];
	} // callseq 46
	ld.global.u32 	%r177, [%rd107+20];
	st.local.u32 	[%rd64], %r177;
	{ // callseq 47, 0
	.param .b64 param0;
	st.param.b64 	[param0], %rd66;
	.param .b64 param1;
	st.param.b64 	[param1], %rd63;
	.param .b32 retval0;
	call.uni (retval0), 
	vprintf, 
	(
	param0, 
	param1
	);
	ld.param.b32 	%r178, [retval0];
	} // callseq 47
	ld.global.u32 	%r180, [%rd107+24];
	st.local.u32 	[%rd64], %r180;
	{ // callseq 48, 0
	.param .b64 param0;
	st.param.b64 	[param0], %rd66;
	.param .b64 param1;
	st.param.b64 	[param1], %rd63;
	.param .b32 retval0;
	call.uni (retval0), 
	vprintf, 
	(
	param0, 
	param1
	);
	ld.param.b32 	%r181, [retval0];
	} // callseq 48
	ld.global.u32 	%r183, [%rd107+28];
	st.local.u32 	[%rd64], %r183;
	{ // callseq 49, 0
	.param .b64 param0;
	st.param.b64 	[param0], %rd66;
	.param .b64 param1;
	st.param.b64 	[param1], %rd63;
	.param .b32 retval0;
	call.uni (retval0), 
	vprintf, 
	(
	param0, 
	param1
	);
	ld.param.b32 	%r184, [retval0];
	} // callseq 49
	add.s32 	%r244, %r244, 16;
	add.s64 	%rd107, %rd107, 64;
	setp.ne.s32 	%p13, %r244, 0;
	mov.u32 	%r246, %r3;
	@%p13 bra 	$L__BB1_19;
$L__BB1_20:
	setp.eq.s32 	%p14, %r1, 0;
	@%p14 bra 	$L__BB1_30;
	ld.param.u64 	%rd106, [_Z5printPiS_i_param_1];
	cvta.to.global.u64 	%rd7, %rd106;
	cvta.to.local.u64 	%rd8, %rd67;
	add.s32 	%r186, %r1, -1;
	setp.lt.u32 	%p15, %r186, 7;
	@%p15 bra 	$L__BB1_23;
	add.s32 	%r187, %r246, %r16;
	mul.wide.u32 	%rd68, %r187, 4;
	add.s64 	%rd69, %rd7, %rd68;
	ld.global.u32 	%r188, [%rd69];
	st.local.u32 	[%rd8], %r188;
	cvta.global.u64 	%rd71, %rd90;
	{ // callseq 50, 0
	.param .b64 param0;
	st.param.b64 	[param0], %rd71;
	.param .b64 param1;
	st.param.b64 	[param1], %rd67;
	.param .b32 retval0;
	call.uni (retval0), 
	vprintf, 
	(
	param0, 
	param1
	);
	ld.param.b32 	%r189, [retval0];
	} // callseq 50
	cvt.u64.u32 	%rd73, %r16;
	cvt.u64.u32 	%rd74, %r246;
	add.s64 	%rd75, %rd74, %rd73;
	shl.b64 	%rd76, %rd75, 2;
	add.s64 	%rd77, %rd7, %rd76;
	ld.global.u32 	%r191, [%rd77+4];
	st.local.u32 	[%rd8], %r191;
	{ // callseq 51, 0
	.param .b64 param0;
	st.param.b64 	[param0], %rd71;
	.param .b64 param1;
	st.param.b64 	[param1], %rd67;
	.param .b32 retval0;
	call.uni (retval0), 
	vprintf, 
	(
	param0, 
	param1
	);
	ld.param.b32 	%r192, [retval0];
	} // callseq 51
	ld.global.u32 	%r194, [%rd77+8];
	st.local.u32 	[%rd8], %r194;
	{ // callseq 52, 0
	.param .b64 param0;
	st.param.b64 	[param0], %rd71;
	.param .b64 param1;
	st.param.b64 	[param1], %rd67;
	.param .b32 retval0;
	call.uni (retval0), 
	vprintf, 
	(
	param0, 
	param1
	);
	ld.param.b32 	%r195, [retval0];
	} // callseq 52
	ld.global.u32 	%r197, [%rd77+12];
	st.local.u32 	[%rd8], %r197;
	{ // callseq 53, 0
	.param .b64 param0;
	st.param.b64 	[param0], %rd71;
	.param .b64 param1;
	st.param.b64 	[param1], %rd67;
	.param .b32 retval0;
	call.uni (retval0), 
	vprintf, 
	(
	param0, 
	param1
	);
	ld.param.b32 	%r198, [retval0];
	} // callseq 53
	ld.global.u32 	%r200, [%rd77+16];
	st.local.u32 	[%rd8], %r200;
	{ // callseq 54, 0
	.param .b64 param0;
	st.param.b64 	[param0], %rd71;
	.param .b64 param1;
	st.param.b64 	[param1], %rd67;
	.param .b32 retval0;
	call.uni (retval0), 
	vprintf, 
	(
	param0, 
	param1
	);
	ld.param.b32 	%r201, [retval0];
	} // callseq 54
	ld.global.u32 	%r203, [%rd77+20];
	st.local.u32 	[%rd8], %r203;
	{ // callseq 55, 0
	.param .b64 param0;
	st.param.b64 	[param0], %rd71;
	.param .b64 param1;
	st.param.b64 	[param1], %rd67;
	.param .b32 retval0;
	call.uni (retval0), 
	vprintf, 
	(
	param0, 
	param1
	);
	ld.param.b32 	%r204, [retval0];
	} // callseq 55
	ld.global.u32 	%r206, [%rd77+24];
	st.local.u32 	[%rd8], %r206;
	{ // callseq 56, 0
	.param .b64 param0;
	st.param.b64 	[param0], %rd71;
	.param .b64 param1;
	st.param.b64 	[param1], %rd67;
	.param .b32 retval0;
	call.uni (retval0), 
	vprintf, 
	(
	param0, 
	param1
	);
	ld.param.b32 	%r207, [retval0];
	} // callseq 56
	ld.global.u32 	%r209, [%rd77+28];
	st.local.u32 	[%rd8], %r209;
	{ // callseq 57, 0
	.param .b64 param0;
	st.param.b64 	[param0], %rd71;
	.param .b64 param1;
	st.param.b64 	[param1], %rd67;
	.param .b32 retval0;
	call.uni (retval0), 
	vprintf, 
	(
	param0, 
	param1
	);
	ld.param.b32 	%r210, [retval0];
	} // callseq 57
	add.s32 	%r246, %r246, 8;
$L__BB1_23:
	setp.eq.s32 	%p16, %r2, 0;
	@%p16 bra 	$L__BB1_30;
	add.s32 	%r212, %r2, -1;
	setp.lt.u32 	%p17, %r212, 3;
	@%p17 bra 	$L__BB1_26;
	add.s32 	%r213, %r246, %r16;
	mul.wide.u32 	%rd78, %r213, 4;
	add.s64 	%rd79, %rd7, %rd78;
	ld.global.u32 	%r214, [%rd79];
	st.local.u32 	[%rd8], %r214;
	cvta.global.u64 	%rd81, %rd90;
	{ // callseq 58, 0
	.param .b64 param0;
	st.param.b64 	[param0], %rd81;
	.param .b64 param1;
	st.param.b64 	[param1], %rd67;
	.param .b32 retval0;
	call.uni (retval0), 
	vprintf, 
	(
	param0, 
	param1
	);
	ld.param.b32 	%r215, [retval0];
	} // callseq 58
	cvt.u64.u32 	%rd83, %r16;
	cvt.u64.u32 	%rd84, %r246;
	add.s64 	%rd85, %rd84, %rd83;
	shl.b64 	%rd86, %rd85, 2;
	add.s64 	%rd87, %rd7, %rd86;
	ld.global.u32 	%r217, [%rd87+4];
	st.local.u32 	[%rd8], %r217;
	{ // callseq 59, 0
	.param .b64 param0;
	st.param.b64 	[param0], %rd81;
	.param .b64 param1;
	st.param.b64 	[param1], %rd67;
	.param .b32 retval0;
	call.uni (retval0), 
	vprintf, 
	(
	param0, 
	param1
	);
	ld.param.b32 	%r218, [retval0];
	} // callseq 59
	ld.global.u32 	%r220, [%rd87+8];
	st.local.u32 	[%rd8], %r220;
	{ // callseq 60, 0
	.param .b64 param0;
	st.param.b64 	[param0], %rd81;
	.param .b64 param1;
	st.param.b64 	[param1], %rd67;
	.param .b32 retval0;
	call.uni (retval0), 
	vprintf, 
	(
	param0, 
	param1
	);
	ld.param.b32 	%r221, [retval0];
	} // callseq 60
	ld.global.u32 	%r223, [%rd87+12];
	st.local.u32 	[%rd8], %r223;
	{ // callseq 61, 0
	.param .b64 param0;
	st.param.b64 	[param0], %rd81;
	.param .b64 param1;
	st.param.b64 	[param1], %rd67;
	.param .b32 retval0;
	call.uni (retval0), 
	vprintf, 
	(
	param0, 
	param1
	);
	ld.param.b32 	%r224, [retval0];
	} // callseq 61
	add.s32 	%r246, %r246, 4;
$L__BB1_26:
	setp.eq.s32 	%p18, %r4, 0;
	@%p18 bra 	$L__BB1_30;
	setp.eq.s32 	%p19, %r4, 1;
	add.s32 	%r226, %r246, %r16;
	mul.wide.u32 	%rd88, %r226, 4;
	add.s64 	%rd89, %rd7, %rd88;
	ld.global.u32 	%r227, [%rd89];
	st.local.u32 	[%rd8], %r227;
	cvta.global.u64 	%rd91, %rd90;
	{ // callseq 62, 0
	.param .b64 param0;
	st.param.b64 	[param0], %rd91;
	.param .b64 param1;
	st.param.b64 	[param1], %rd67;
	.param .b32 retval0;
	call.uni (retval0), 
	vprintf, 
	(
	param0, 
	param1
	);
	ld.param.b32 	%r228, [retval0];
	} // callseq 62
	@%p19 bra 	$L__BB1_30;
	setp.eq.s32 	%p20, %r4, 2;
	cvt.u64.u32 	%rd93, %r16;
	cvt.u64.u32 	%rd94, %r246;
	add.s64 	%rd95, %rd94, %rd93;
	shl.b64 	%rd96, %rd95, 2;
	add.s64 	%rd9, %rd7, %rd96;
	ld.global.u32 	%r230, [%rd9+4];
	st.local.u32 	[%rd8], %r230;
	cvta.global.u64 	%rd98, %rd90;
	{ // callseq 63, 0
	.param .b64 param0;
	st.param.b64 	[param0], %rd98;
	.param .b64 param1;
	st.param.b64 	[param1], %rd67;
	.param .b32 retval0;
	call.uni (retval0), 
	vprintf, 
	(
	param0, 
	param1
	);
	ld.param.b32 	%r231, [retval0];
	} // callseq 63
	@%p20 bra 	$L__BB1_30;
	ld.global.u32 	%r233, [%rd9+8];
	st.local.u32 	[%rd8], %r233;
	cvta.global.u64 	%rd101, %rd90;
	{ // callseq 64, 0
	.param .b64 param0;
	st.param.b64 	[param0], %rd101;
	.param .b64 param1;
	st.param.b64 	[param1], %rd67;
	.param .b32 retval0;
	call.uni (retval0), 
	vprintf, 
	(
	param0, 
	param1
	);
	ld.param.b32 	%r234, [retval0];
	} // callseq 64
$L__BB1_30:
	cvta.global.u64 	%rd104, %rd58;
	{ // callseq 65, 0
	.param .b64 param0;
	st.param.b64 	[param0], %rd104;
	.param .b64 param1;
	st.param.b64 	[param1], 0;
	.param .b32 retval0;
	call.uni (retval0), 
	vprintf, 
	(
	param0, 
	param1
	);
	ld.param.b32 	%r236, [retval0];
	} // callseq 65
	add.s32 	%r243, %r243, 1;
	setp.eq.s32 	%p21, %r243, %r26;
	@%p21 bra 	$L__BB1_32;
	bra.uni 	$L__BB1_17;
$L__BB1_31:
	mov.u64 	%rd12, $str$1;
	cvta.global.u64 	%rd13, %rd12;
	{ // callseq 0, 0
	.param .b64 param0;
	st.param.b64 	[param0], %rd13;
	.param .b64 param1;
	st.param.b64 	[param1], 0;
	.param .b32 retval0;
	call.uni (retval0), 
	vprintf, 
	(
	param0, 
	param1
	);
	ld.param.b32 	%r27, [retval0];
	} // callseq 0
$L__BB1_32:
	ret;

}
	// .globl	_Z11printKernelPxi
.visible .entry _Z11printKernelPxi(
	.param .u64 .ptr .align 1 _Z11printKernelPxi_param_0,
	.param .u32 _Z11printKernelPxi_param_1
)
{
	.local .align 8 .b8 	__local_depot2[8];
	.reg .b64 	%SP;
	.reg .b64 	%SPL;
	.reg .pred 	%p<10>;
	.reg .b32 	%r<83>;
	.reg .b64 	%rd<61>;

	mov.u64 	%SPL, __local_depot2;
	cvta.local.u64 	%SP, %SPL;
	ld.param.u64 	%rd9, [_Z11printKernelPxi_param_0];
	ld.param.u32 	%r16, [_Z11printKernelPxi_param_1];
	cvta.to.global.u64 	%rd1, %rd9;
	add.u64 	%rd10, %SP, 0;
	add.u64 	%rd2, %SPL, 0;
	setp.lt.s32 	%p1, %r16, 1;
	@%p1 bra 	$L__BB2_13;
	and.b32  	%r1, %r16, 15;
	setp.lt.u32 	%p2, %r16, 16;
	mov.b32 	%r80, 0;
	@%p2 bra 	$L__BB2_4;
	and.b32  	%r80, %r16, 2147483632;
	neg.s32 	%r78, %r80;
	add.s64 	%rd59, %rd1, 64;
	mov.u64 	%rd12, $str$2;
$L__BB2_3:
	.pragma "nounroll";
	ld.global.u64 	%rd11, [%rd59+-64];
	st.local.u64 	[%rd2], %rd11;
	cvta.global.u64 	%rd13, %rd12;
	{ // callseq 66, 0
	.param .b64 param0;
	st.param.b64 	[param0], %rd13;
	.param .b64 param1;
	st.param.b64 	[param1], %rd10;
	.param .b32 retval0;
	call.uni (retval0), 
	vprintf, 
	(
	param0, 
	param1
	);
	ld.param.b32 	%r18, [retval0];
	} // callseq 66
	ld.global.u64 	%rd15, [%rd59+-56];
	st.local.u64 	[%rd2], %rd15;
	{ // callseq 67, 0
	.param .b64 param0;
	st.param.b64 	[param0], %rd13;
	.param .b64 param1;
	st.param.b64 	[param1], %rd10;
	.param .b32 retval0;
	call.uni (retval0), 
	vprintf, 
	(
	param0, 
	param1
	);
	ld.param.b32 	%r20, [retval0];
	} // callseq 67
	ld.global.u64 	%rd16, [%rd59+-48];
	st.local.u64 	[%rd2], %rd16;
	{ // callseq 68, 0
	.param .b64 param0;
	st.param.b64 	[param0], %rd13;
	.param .b64 param1;
	st.param.b64 	[param1], %rd10;
	.param .b32 retval0;
	call.uni (retval0), 
	vprintf, 
	(
	param0, 
	param1
	);
	ld.param.b32 	%r22, [retval0];
	} // callseq 68
	ld.global.u64 	%rd17, [%rd59+-40];
	st.local.u64 	[%rd2], %rd17;
	{ // callseq 69, 0
	.param .b64 param0;
	st.param.b64 	[param0], %rd13;
	.param .b64 param1;
	st.param.b64 	[param1], %rd10;
	.param .b32 retval0;
	call.uni (retval0), 
	vprintf, 
	(
	param0, 
	param1
	);
	ld.param.b32 	%r24, [retval0];
	} // callseq 69
	ld.global.u64 	%rd18, [%rd59+-32];
	st.local.u64 	[%rd2], %rd18;
	{ // callseq 70, 0
	.param .b64 param0;
	st.param.b64 	[param0], %rd13;
	.param .b64 param1;
	st.param.b64 	[param1], %rd10;
	.param .b32 retval0;
	call.uni (retval0), 
	vprintf, 
	(
	param0, 
	param1
	);
	ld.param.b32 	%r26, [retval0];
	} // callseq 70
	ld.global.u64 	%rd19, [%rd59+-24];
	st.local.u64 	[%rd2], %rd19;
	{ // callseq 71, 0
	.param .b64 param0;
	st.param.b64 	[param0], %rd13;
	.param .b64 param1;
	st.param.b64 	[param1], %rd10;
	.param .b32 retval0;
	call.uni (retval0), 
	vprintf, 
	(
	param0, 
	param1
	);
	ld.param.b32 	%r28, [retval0];
	} // callseq 71
	ld.global.u64 	%rd20, [%rd59+-16];
	st.local.u64 	[%rd2], %rd20;
	{ // callseq 72, 0
	.param .b64 param0;
	st.param.b64 	[param0], %rd13;
	.param .b64 param1;
	st.param.b64 	[param1], %rd10;
	.param .b32 retval0;
	call.uni (retval0), 
	vprintf, 
	(
	param0, 
	param1
	);
	ld.param.b32 	%r30, [retval0];
	} // callseq 72
	ld.global.u64 	%rd21, [%rd59+-8];
	st.local.u64 	[%rd2], %rd21;
	{ // callseq 73, 0
	.param .b64 param0;
	st.param.b64 	[param0], %rd13;
	.param .b64 param1;
	st.param.b64 	[param1], %rd10;
	.param .b32 retval0;
	call.uni (retval0), 
	vprintf, 
	(
	param0, 
	param1
	);
	ld.param.b32 	%r32, [retval0];
	} // callseq 73
	ld.global.u64 	%rd22, [%rd59];
	st.local.u64 	[%rd2], %rd22;
	{ // callseq 74, 0
	.param .b64 param0;
	st.param.b64 	[param0], %rd13;
	.param .b64 param1;
	st.param.b64 	[param1], %rd10;
	.param .b32 retval0;
	call.uni (retval0), 
	vprintf, 
	(
	param0, 
	param1
	);
	ld.param.b32 	%r34, [retval0];
	} // callseq 74
	ld.global.u64 	%rd23, [%rd59+8];
	st.local.u64 	[%rd2], %rd23;
	{ // callseq 75, 0
	.param .b64 param0;
	st.param.b64 	[param0], %rd13;
	.param .b64 param1;
	st.param.b64 	[param1], %rd10;
	.param .b32 retval0;
	call.uni (retval0), 
	vprintf, 
	(
	param0, 
	param1
	);
	ld.param.b32 	%r36, [retval0];
	} // callseq 75
	ld.global.u64 	%rd24, [%rd59+16];
	st.local.u64 	[%rd2], %rd24;
	{ // callseq 76, 0
	.param .b64 param0;
	st.param.b64 	[param0], %rd13;
	.param .b64 param1;
	st.param.b64 	[param1], %rd10;
	.param .b32 retval0;
	call.uni (retval0), 
	vprintf, 
	(
	param0, 
	param1
	);
	ld.param.b32 	%r38, [retval0];
	} // callseq 76
	ld.global.u64 	%rd25, [%rd59+24];
	st.local.u64 	[%rd2], %rd25;
	{ // callseq 77, 0
	.param .b64 param0;
	st.param.b64 	[param0], %rd13;
	.param .b64 param1;
	st.param.b64 	[param1], %rd10;
	.param .b32 retval0;
	call.uni (retval0), 
	vprintf, 
	(
	param0, 
	param1
	);
	ld.param.b32 	%r40, [retval0];
	} // callseq 77
	ld.global.u64 	%rd26, [%rd59+32];
	st.local.u64 	[%rd2], %rd26;
	{ // callseq 78, 0
	.param .b64 param0;
	st.param.b64 	[param0], %rd13;
	.param .b64 param1;
	st.param.b64 	[param1], %rd10;
	.param .b32 retval0;
	call.uni (retval0), 
	vprintf, 
	(
	param0, 
	param1
	);
	ld.param.b32 	%r42, [retval0];
	} // callseq 78
	ld.global.u64 	%rd27, [%rd59+40];
	st.local.u64 	[%rd2], %rd27;
	{ // callseq 79, 0
	.param .b64 param0;
	st.param.b64 	[param0], %rd13;
	.param .b64 param1;
	st.param.b64 	[param1], %rd10;
	.param .b32 retval0;
	call.uni (retval0), 
	vprintf, 
	(
	param0, 
	param1
	);
	ld.param.b32 	%r44, [retval0];
	} // callseq 79
	ld.global.u64 	%rd28, [%rd59+48];
	st.local.u64 	[%rd2], %rd28;
	{ // callseq 80, 0
	.param .b64 param0;
	st.param.b64 	[param0], %rd13;
	.param .b64 param1;
	st.param.b64 	[param1], %rd10;
	.param .b32 retval0;
	call.uni (retval0), 
	vprintf, 
	(
	param0, 
	param1
	);
	ld.param.b32 	%r46, [retval0];
	} // callseq 80
	ld.global.u64 	%rd29, [%rd59+56];
	st.local.u64 	[%rd2], %rd29;
	{ // callseq 81, 0
	.param .b64 param0;
	st.param.b64 	[param0], %rd13;
	.param .b64 param1;
	st.param.b64 	[param1], %rd10;
	.param .b32 retval0;
	call.uni (retval0), 
	vprintf, 
	(
	param0, 
	param1
	);
	ld.param.b32 	%r48, [retval0];
	} // callseq 81
	add.s32 	%r78, %r78, 16;
	add.s64 	%rd59, %rd59, 128;
	setp.ne.s32 	%p3, %r78, 0;
	@%p3 bra 	$L__BB2_3;
$L__BB2_4:
	setp.eq.s32 	%p4, %r1, 0;
	@%p4 bra 	$L__BB2_13;
	and.b32  	%r7, %r16, 7;
	setp.lt.u32 	%p5, %r1, 8;
	@%p5 bra 	$L__BB2_7;
	mul.wide.u32 	%rd30, %r80, 8;
	add.s64 	%rd31, %rd1, %rd30;
	ld.global.u64 	%rd32, [%rd31];
	st.local.u64 	[%rd2], %rd32;
	mov.u64 	%rd33, $str$2;
	cvta.global.u64 	%rd34, %rd33;
	add.u64 	%rd35, %SP, 0;
	{ // callseq 82, 0
	.param .b64 param0;
	st.param.b64 	[param0], %rd34;
	.param .b64 param1;
	st.param.b64 	[param1], %rd35;
	.param .b32 retval0;
	call.uni (retval0), 
	vprintf, 
	(
	param0, 
	param1
	);
	ld.param.b32 	%r50, [retval0];
	} // callseq 82
	ld.global.u64 	%rd36, [%rd31+8];
	st.local.u64 	[%rd2], %rd36;
	{ // callseq 83, 0
	.param .b64 param0;
	st.param.b64 	[param0], %rd34;
	.param .b64 param1;
	st.param.b64 	[param1], %rd35;
	.param .b32 retval0;
	call.uni (retval0), 
	vprintf, 
	(
	param0, 
	param1
	);
	ld.param.b32 	%r52, [retval0];
	} // callseq 83
	ld.global.u64 	%rd37, [%rd31+16];
	st.local.u64 	[%rd2], %rd37;
	{ // callseq 84, 0
	.param .b64 param0;
	st.param.b64 	[param0], %rd34;
	.param .b64 param1;
	st.param.b64 	[param1], %rd35;
	.param .b32 retval0;
	call.uni (retval0), 
	vprintf, 
	(
	param0, 
	param1
	);
	ld.param.b32 	%r54, [retval0];
	} // callseq 84
	ld.global.u64 	%rd38, [%rd31+24];
	st.local.u64 	[%rd2], %rd38;
	{ // callseq 85, 0
	.param .b64 param0;
	st.param.b64 	[param0], %rd34;
	.param .b64 param1;
	st.param.b64 	[param1], %rd35;
	.param .b32 retval0;
	call.uni (retval0), 
	vprintf, 
	(
	param0, 
	param1
	);
	ld.param.b32 	%r56, [retval0];
	} // callseq 85
	ld.global.u64 	%rd39, [%rd31+32];
	st.local.u64 	[%rd2], %rd39;
	{ // callseq 86, 0
	.param .b64 param0;
	st.param.b64 	[param0], %rd34;
	.param .b64 param1;
	st.param.b64 	[param1], %rd35;
	.param .b32 retval0;
	call.uni (retval0), 
	vprintf, 
	(
	param0, 
	param1
	);
	ld.param.b32 	%r58, [retval0];
	} // callseq 86
	ld.global.u64 	%rd40, [%rd31+40];
	st.local.u64 	[%rd2], %rd40;
	{ // callseq 87, 0
	.param .b64 param0;
	st.param.b64 	[param0], %rd34;
	.param .b64 param1;
	st.param.b64 	[param1], %rd35;
	.param .b32 retval0;
	call.uni (retval0), 
	vprintf, 
	(
	param0, 
	param1
	);
	ld.param.b32 	%r60, [retval0];
	} // callseq 87
	ld.global.u64 	%rd41, [%rd31+48];
	st.local.u64 	[%rd2], %rd41;
	{ // callseq 88, 0
	.param .b64 param0;
	st.param.b64 	[param0], %rd34;
	.param .b64 param1;
	st.param.b64 	[param1], %rd35;
	.param .b32 retval0;
	call.uni (retval0), 
	vprintf, 
	(
	param0, 
	param1
	);
	ld.param.b32 	%r62, [retval0];
	} // callseq 88
	ld.global.u64 	%rd42, [%rd31+56];
	st.local.u64 	[%rd2], %rd42;
	{ // callseq 89, 0
	.param .b64 param0;
	st.param.b64 	[param0], %rd34;
	.param .b64 param1;
	st.param.b64 	[param1], %rd35;
	.param .b32 retval0;
	call.uni (retval0), 
	vprintf, 
	(
	param0, 
	param1
	);
	ld.param.b32 	%r64, [retval0];
	} // callseq 89
	add.s32 	%r80, %r80, 8;
$L__BB2_7:
	setp.eq.s32 	%p6, %r7, 0;
	@%p6 bra 	$L__BB2_13;
	and.b32  	%r10, %r16, 3;
	setp.lt.u32 	%p7, %r7, 4;
	@%p7 bra 	$L__BB2_10;
	mul.wide.u32 	%rd43, %r80, 8;
	add.s64 	%rd44, %rd1, %rd43;
	ld.global.u64 	%rd45, [%rd44];
	st.local.u64 	[%rd2], %rd45;
	mov.u64 	%rd46, $str$2;
	cvta.global.u64 	%rd47, %rd46;
	add.u64 	%rd48, %SP, 0;
	{ // callseq 90, 0
	.param .b64 param0;
	st.param.b64 	[param0], %rd47;
	.param .b64 param1;
	st.param.b64 	[param1], %rd48;
	.param .b32 retval0;
	call.uni (retval0), 
	vprintf, 
	(
	param0, 
	param1
	);
	ld.param.b32 	%r66, [retval0];
	} // callseq 90
	ld.global.u64 	%rd49, [%rd44+8];
	st.local.u64 	[%rd2], %rd49;
	{ // callseq 91, 0
	.param .b64 param0;
	st.param.b64 	[param0], %rd47;
	.param .b64 param1;
	st.param.b64 	[param1], %rd48;
	.param .b32 retval0;
	call.uni (retval0), 
	vprintf, 
	(
	param0, 
	param1
	);
	ld.param.b32 	%r68, [retval0];
	} // callseq 91
	ld.global.u64 	%rd50, [%rd44+16];
	st.local.u64 	[%rd2], %rd50;
	{ // callseq 92, 0
	.param .b64 param0;
	st.param.b64 	[param0], %rd47;
	.param .b64 param1;
	st.param.b64 	[param1], %rd48;
	.param .b32 retval0;
	call.uni (retval0), 
	vprintf, 
	(
	param0, 
	param1
	);
	ld.param.b32 	%r70, [retval0];
	} // callseq 92
	ld.global.u64 	%rd51, [%rd44+24];
	st.local.u64 	[%rd2], %rd51;
	{ // callseq 93, 0
	.param .b64 param0;
	st.param.b64 	[param0], %rd47;
	.param .b64 param1;
	st.param.b64 	[param1], %rd48;
	.param .b32 retval0;
	call.uni (retval0), 
	vprintf, 
	(
	param0, 
	param1
	);
	ld.param.b32 	%r72, [retval0];
	} // callseq 93
	add.s32 	%r80, %r80, 4;
$L__BB2_10:
	setp.eq.s32 	%p8, %r10, 0;
	@%p8 bra 	$L__BB2_13;
	mul.wide.u32 	%rd52, %r80, 8;
	add.s64 	%rd60, %rd1, %rd52;
	neg.s32 	%r82, %r10;
	mov.u64 	%rd54, $str$2;
	add.u64 	%rd56, %SP, 0;
$L__BB2_12:
	.pragma "nounroll";
	ld.global.u64 	%rd53, [%rd60];
	st.local.u64 	[%rd2], %rd53;
	cvta.global.u64 	%rd55, %rd54;
	{ // callseq 94, 0
	.param .b64 param0;
	st.param.b64 	[param0], %rd55;
	.param .b64 param1;
	st.param.b64 	[param1], %rd56;
	.param .b32 retval0;
	call.uni (retval0), 
	vprintf, 
	(
	param0, 
	param1
	);
	ld.param.b32 	%r74, [retval0];
	} // callseq 94
	add.s64 	%rd60, %rd60, 8;
	add.s32 	%r82, %r82, 1;
	setp.ne.s32 	%p9, %r82, 0;
	@%p9 bra 	$L__BB2_12;
$L__BB2_13:
	mov.u64 	%rd57, $str$1;
	cvta.global.u64 	%rd58, %rd57;
	{ // callseq 95, 0
	.param .b64 param0;
	st.param.b64 	[param0], %rd58;
	.param .b64 param1;
	st.param.b64 	[param1], 0;
	.param .b32 retval0;
	call.uni (retval0), 
	vprintf, 
	(
	param0, 
	param1
	);
	ld.param.b32 	%r76, [retval0];
	} // callseq 95
	ret;

}
	// .globl	_Z10initKernelPxi
.visible .entry _Z10initKernelPxi(
	.param .u64 .ptr .align 1 _Z10initKernelPxi_param_0,
	.param .u32 _Z10initKernelPxi_param_1
)
{
	.reg .pred 	%p<10>;
	.reg .b32 	%r<23>;
	.reg .b64 	%rd<20>;

	ld.param.u64 	%rd8, [_Z10initKernelPxi_param_0];
	ld.param.u32 	%r16, [_Z10initKernelPxi_param_1];
	cvta.to.global.u64 	%rd1, %rd8;
	setp.lt.s32 	%p1, %r16, 1;
	@%p1 bra 	$L__BB3_13;
	and.b32  	%r1, %r16, 15;
	setp.lt.u32 	%p2, %r16, 16;
	mov.b32 	%r20, 0;
	@%p2 bra 	$L__BB3_4;
	and.b32  	%r20, %r16, 2147483632;
	neg.s32 	%r18, %r20;
	add.s64 	%rd18, %rd1, 64;
$L__BB3_3:
	.pragma "nounroll";
	mov.b64 	%rd9, 0;
	st.global.u64 	[%rd18+-64], %rd9;
	st.global.u64 	[%rd18+-56], %rd9;
	st.global.u64 	[%rd18+-48], %rd9;
	st.global.u64 	[%rd18+-40], %rd9;
	st.global.u64 	[%rd18+-32], %rd9;
	st.global.u64 	[%rd18+-24], %rd9;
	st.global.u64 	[%rd18+-16], %rd9;
	st.global.u64 	[%rd18+-8], %rd9;
	st.global.u64 	[%rd18], %rd9;
	st.global.u64 	[%rd18+8], %rd9;
	st.global.u64 	[%rd18+16], %rd9;
	st.global.u64 	[%rd18+24], %rd9;
	st.global.u64 	[%rd18+32], %rd9;
	st.global.u64 	[%rd18+40], %rd9;
	st.global.u64 	[%rd18+48], %rd9;
	st.global.u64 	[%rd18+56], %rd9;
	add.s32 	%r18, %r18, 16;
	add.s64 	%rd18, %rd18, 128;
	setp.ne.s32 	%p3, %r18, 0;
	@%p3 bra 	$L__BB3_3;
$L__BB3_4:
	setp.eq.s32 	%p4, %r1, 0;
	@%p4 bra 	$L__BB3_13;
	and.b32  	%r7, %r16, 7;
	setp.lt.u32 	%p5, %r1, 8;
	@%p5 bra 	$L__BB3_7;
	mul.wide.u32 	%rd10, %r20, 8;
	add.s64 	%rd11, %rd1, %rd10;
	mov.b64 	%rd12, 0;
	st.global.u64 	[%rd11], %rd12;
	st.global.u64 	[%rd11+8], %rd12;
	st.global.u64 	[%rd11+16], %rd12;
	st.global.u64 	[%rd11+24], %rd12;
	st.global.u64 	[%rd11+32], %rd12;
	st.global.u64 	[%rd11+40], %rd12;
	st.global.u64 	[%rd11+48], %rd12;
	st.global.u64 	[%rd11+56], %rd12;
	add.s32 	%r20, %r20, 8;
$L__BB3_7:
	setp.eq.s32 	%p6, %r7, 0;
	@%p6 bra 	$L__BB3_13;
	and.b32  	%r10, %r16, 3;
	setp.lt.u32 	%p7, %r7, 4;
	@%p7 bra 	$L__BB3_10;
	mul.wide.u32 	%rd13, %r20, 8;
	add.s64 	%rd14, %rd1, %rd13;
	mov.b64 	%rd15, 0;
	st.global.u64 	[%rd14], %rd15;
	st.global.u64 	[%rd14+8], %rd15;
	st.global.u64 	[%rd14+16], %rd15;
	st.global.u64 	[%rd14+24], %rd15;
	add.s32 	%r20, %r20, 4;
$L__BB3_10:
	setp.eq.s32 	%p8, %r10, 0;
	@%p8 bra 	$L__BB3_13;
	mul.wide.u32 	%rd16, %r20, 8;
	add.s64 	%rd19, %rd1, %rd16;
	neg.s32 	%r22, %r10;
$L__BB3_12:
	.pragma "nounroll";
	mov.b64 	%rd17, 0;
	st.global.u64 	[%rd19], %rd17;
	add.s64 	%rd19, %rd19, 8;
	add.s32 	%r22, %r22, 1;
	setp.ne.s32 	%p9, %r22, 0;
	@%p9 bra 	$L__BB3_12;
$L__BB3_13:
	ret;

}
	// .globl	_Z7computePiS_PxS0_S0_S0_S0_S_S_iS_iS0_S0_S0_S0_S0_
.visible .entry _Z7computePiS_PxS0_S0_S0_S0_S_S_iS_iS0_S0_S0_S0_S0_(
	.param .u64 .ptr .align 1 _Z7computePiS_PxS0_S0_S0_S0_S_S_iS_iS0_S0_S0_S0_S0__param_0,
	.param .u64 .ptr .align 1 _Z7computePiS_PxS0_S0_S0_S0_S_S_iS_iS0_S0_S0_S0_S0__param_1,
	.param .u64 .ptr .align 1 _Z7computePiS_PxS0_S0_S0_S0_S_S_iS_iS0_S0_S0_S0_S0__param_2,
	.param .u64 .ptr .align 1 _Z7computePiS_PxS0_S0_S0_S0_S_S_iS_iS0_S0_S0_S0_S0__param_3,
	.param .u64 .ptr .align 1 _Z7computePiS_PxS0_S0_S0_S0_S_S_iS_iS0_S0_S0_S0_S0__param_4,
	.param .u64 .ptr .align 1 _Z7computePiS_PxS0_S0_S0_S0_S_S_iS_iS0_S0_S0_S0_S0__param_5,
	.param .u64 .ptr .align 1 _Z7computePiS_PxS0_S0_S0_S0_S_S_iS_iS0_S0_S0_S0_S0__param_6,
	.param .u64 .ptr .align 1 _Z7computePiS_PxS0_S0_S0_S0_S_S_iS_iS0_S0_S0_S0_S0__param_7,
	.param .u64 .ptr .align 1 _Z7computePiS_PxS0_S0_S0_S0_S_S_iS_iS0_S0_S0_S0_S0__param_8,
	.param .u32 _Z7computePiS_PxS0_S0_S0_S0_S_S_iS_iS0_S0_S0_S0_S0__param_9,
	.param .u64 .ptr .align 1 _Z7computePiS_PxS0_S0_S0_S0_S_S_iS_iS0_S0_S0_S0_S0__param_10,
	.param .u32 _Z7computePiS_PxS0_S0_S0_S0_S_S_iS_iS0_S0_S0_S0_S0__param_11,
	.param .u64 .ptr .align 1 _Z7computePiS_PxS0_S0_S0_S0_S_S_iS_iS0_S0_S0_S0_S0__param_12,
	.param .u64 .ptr .align 1 _Z7computePiS_PxS0_S0_S0_S0_S_S_iS_iS0_S0_S0_S0_S0__param_13,
	.param .u64 .ptr .align 1 _Z7computePiS_PxS0_S0_S0_S0_S_S_iS_iS0_S0_S0_S0_S0__param_14,
	.param .u64 .ptr .align 1 _Z7computePiS_PxS0_S0_S0_S0_S_S_iS_iS0_S0_S0_S0_S0__param_15,
	.param .u64 .ptr .align 1 _Z7computePiS_PxS0_S0_S0_S0_S_S_iS_iS0_S0_S0_S0_S0__param_16
)
{
	.local .align 8 .b8 	__local_depot4[8];
	.reg .b64 	%SP;
	.reg .b64 	%SPL;
	.reg .pred 	%p<62>;
	.reg .b32 	%r<173>;
	.reg .b32 	%f<13>;
	.reg .b64 	%rd<273>;

	mov.u64 	%SPL, __local_depot4;
	cvta.local.u64 	%SP, %SPL;
	ld.param.u64 	%rd70, [_Z7computePiS_PxS0_S0_S0_S0_S_S_iS_iS0_S0_S0_S0_S0__param_0];
	ld.param.u64 	%rd71, [_Z7computePiS_PxS0_S0_S0_S0_S_S_iS_iS0_S0_S0_S0_S0__param_1];
	ld.param.u64 	%rd72, [_Z7computePiS_PxS0_S0_S0_S0_S_S_iS_iS0_S0_S0_S0_S0__param_3];
	ld.param.u64 	%rd73, [_Z7computePiS_PxS0_S0_S0_S0_S_S_iS_iS0_S0_S0_S0_S0__param_4];
	ld.param.u64 	%rd66, [_Z7computePiS_PxS0_S0_S0_S0_S_S_iS_iS0_S0_S0_S0_S0__param_5];
	ld.param.u64 	%rd74, [_Z7computePiS_PxS0_S0_S0_S0_S_S_iS_iS0_S0_S0_S0_S0__param_8];
	ld.param.u64 	%rd75, [_Z7computePiS_PxS0_S0_S0_S0_S_S_iS_iS0_S0_S0_S0_S0__param_12];
	ld.param.u64 	%rd76, [_Z7computePiS_PxS0_S0_S0_S0_S_S_iS_iS0_S0_S0_S0_S0__param_13];
	ld.param.u64 	%rd77, [_Z7computePiS_PxS0_S0_S0_S0_S_S_iS_iS0_S0_S0_S0_S0__param_14];
	ld.param.u64 	%rd78, [_Z7computePiS_PxS0_S0_S0_S0_S_S_iS_iS0_S0_S0_S0_S0__param_15];
	ld.param.u64 	%rd79, [_Z7computePiS_PxS0_S0_S0_S0_S_S_iS_iS0_S0_S0_S0_S0__param_16];
	cvta.to.global.u64 	%rd1, %rd74;
	cvta.to.global.u64 	%rd2, %rd79;
	cvta.to.global.u64 	%rd3, %rd78;
	cvta.to.global.u64 	%rd4, %rd77;
	cvta.to.global.u64 	%rd5, %rd70;
	cvta.to.global.u64 	%rd6, %rd76;
	cvta.to.global.u64 	%rd7, %rd73;
	cvta.to.global.u64 	%rd8, %rd75;
	cvta.to.global.u64 	%rd9, %rd66;
	cvta.to.global.u64 	%rd10, %rd72;
	cvta.to.global.u64 	%rd80, %rd71;
	mov.u32 	%r62, %ctaid.x;
	mov.u32 	%r63, %ntid.x;
	mov.u32 	%r64, %tid.x;
	mad.lo.s32 	%r1, %r62, %r63, %r64;
	ld.global.u32 	%r65, [%rd80];
	setp.ge.s32 	%p2, %r1, %r65;
	@%p2 bra 	$L__BB4_71;
	ld.param.u64 	%rd248, [_Z7computePiS_PxS0_S0_S0_S0_S_S_iS_iS0_S0_S0_S0_S0__param_2];
	cvta.to.global.u64 	%rd81, %rd248;
	mul.wide.s32 	%rd82, %r1, 8;
	add.s64 	%rd11, %rd81, %rd82;
	ld.global.u64 	%rd12, [%rd11];
	cvt.u32.u64 	%r2, %rd12;
	setp.eq.s32 	%p3, %r2, -1;
	@%p3 bra 	$L__BB4_71;
	shl.b64 	%rd83, %rd12, 32;
	shr.s64 	%rd13, %rd83, 29;
	add.s64 	%rd14, %rd10, %rd13;
	ld.global.u64 	%rd15, [%rd14];
	setp.lt.s64 	%p4, %rd15, 1;
	add.s64 	%rd16, %rd9, %rd13;
	add.s64 	%rd17, %rd7, %rd13;
	@%p4 bra 	$L__BB4_9;
	ld.global.u64 	%rd18, [%rd16];
	setp.lt.s64 	%p5, %rd15, %rd18;
	@%p5 bra 	$L__BB4_5;
	sub.s64 	%rd84, %rd15, %rd18;
	st.global.u64 	[%rd14], %rd84;
	ld.global.u64 	%rd85, [%rd16];
	add.s64 	%rd86, %rd8, %rd13;
	ld.global.u64 	%rd87, [%rd86];
	add.s64 	%rd88, %rd87, %rd85;
	st.global.u64 	[%rd86], %rd88;
	mov.b64 	%rd89, 0;
	st.global.u64 	[%rd16], %rd89;
	ld.global.u64 	%rd254, [%rd14];
	bra.uni 	$L__BB4_6;
$L__BB4_5:
	sub.s64 	%rd91, %rd18, %rd15;
	st.global.u64 	[%rd16], %rd91;
	ld.global.u64 	%rd92, [%rd14];
	add.s64 	%rd93, %rd8, %rd13;
	ld.global.u64 	%rd94, [%rd93];
	add.s64 	%rd95, %rd94, %rd92;
	st.global.u64 	[%rd93], %rd95;
	mov.b64 	%rd254, 0;
	st.global.u64 	[%rd14], %rd254;
$L__BB4_6:
	ld.global.u64 	%rd21, [%rd17];
	setp.lt.s64 	%p6, %rd254, %rd21;
	@%p6 bra 	$L__BB4_8;
	sub.s64 	%rd96, %rd254, %rd21;
	st.global.u64 	[%rd14], %rd96;
	ld.global.u64 	%rd97, [%rd17];
	add.s64 	%rd98, %rd6, %rd13;
	ld.global.u64 	%rd99, [%rd98];
	add.s64 	%rd100, %rd99, %rd97;
	st.global.u64 	[%rd98], %rd100;
	mov.b64 	%rd101, 0;
	st.global.u64 	[%rd17], %rd101;
	bra.uni 	$L__BB4_9;
$L__BB4_8:
	sub.s64 	%rd102, %rd21, %rd254;
	st.global.u64 	[%rd17], %rd102;
	ld.global.u64 	%rd103, [%rd14];
	add.s64 	%rd104, %rd6, %rd13;
	ld.global.u64 	%rd105, [%rd104];
	add.s64 	%rd106, %rd105, %rd103;
	st.global.u64 	[%rd104], %rd106;
	mov.b64 	%rd107, 0;
	st.global.u64 	[%rd14], %rd107;
$L__BB4_9:
	bar.sync 	0;
	ld.global.u64 	%rd108, [%rd17];
	setp.ne.s64 	%p7, %rd108, 0;
	@%p7 bra 	$L__BB4_12;
	ld.global.u64 	%rd109, [%rd16];
	setp.ne.s64 	%p8, %rd109, 0;
	@%p8 bra 	$L__BB4_12;
	mov.b64 	%rd247, -1;
	st.global.u64 	[%rd11], %rd247;
	bra.uni 	$L__BB4_71;
$L__BB4_12:
	ld.param.u32 	%r134, [_Z7computePiS_PxS0_S0_S0_S0_S_S_iS_iS0_S0_S0_S0_S0__param_9];
	setp.lt.s32 	%p9, %r134, 1;
	mov.b32 	%r146, -1;
	@%p9 bra 	$L__BB4_53;
	ld.param.u32 	%r135, [_Z7computePiS_PxS0_S0_S0_S0_S_S_iS_iS0_S0_S0_S0_S0__param_9];
	mul.lo.s32 	%r3, %r135, %r2;
	and.b32  	%r4, %r135, 7;
	setp.lt.u32 	%p10, %r135, 8;
	mov.b32 	%r146, -1;
	mov.b64 	%rd256, 2147483647;
	mov.b32 	%r162, 0;
	@%p10 bra 	$L__BB4_32;
	mov.b32 	%r146, -1;
	mov.b64 	%rd256, 2147483647;
	mov.b32 	%r144, 0;
$L__BB4_15:
	.pragma "nounroll";
	mul.wide.u32 	%rd112, %r144, 8;
	add.s64 	%rd23, %rd10, %rd112;
	ld.global.u64 	%rd113, [%rd23];
	setp.lt.s64 	%p11, %rd113, 1;
	@%p11 bra 	$L__BB4_17;
	add.s32 	%r72, %r144, %r3;
	mul.wide.s32 	%rd114, %r72, 4;
	add.s64 	%rd115, %rd1, %rd114;
	ld.global.s32 	%rd116, [%rd115];
	setp.gt.s64 	%p12, %rd256, %rd116;
	selp.b32 	%r146, %r144, %r146, %p12;
	min.s64 	%rd256, %rd256, %rd116;
$L__BB4_17:
	ld.global.u64 	%rd117, [%rd23+8];
	setp.lt.s64 	%p13, %rd117, 1;
	cvt.s64.s32 	%rd118, %r3;
	cvt.s64.s32 	%rd119, %r144;
	add.s64 	%rd120, %rd119, %rd118;
	shl.b64 	%rd121, %rd120, 2;
	add.s64 	%rd26, %rd1, %rd121;
	@%p13 bra 	$L__BB4_19;
	add.s32 	%r73, %r144, 1;
	ld.global.s32 	%rd122, [%rd26+4];
	setp.gt.s64 	%p14, %rd256, %rd122;
	selp.b32 	%r146, %r73, %r146, %p14;
	min.s64 	%rd256, %rd256, %rd122;
$L__BB4_19:
	ld.global.u64 	%rd123, [%rd23+16];
	setp.lt.s64 	%p15, %rd123, 1;
	@%p15 bra 	$L__BB4_21;
	add.s32 	%r74, %r144, 2;
	ld.global.s32 	%rd124, [%rd26+8];
	setp.gt.s64 	%p16, %rd256, %rd124;
	selp.b32 	%r146, %r74, %r146, %p16;
	min.s64 	%rd256, %rd256, %rd124;
$L__BB4_21:
	ld.global.u64 	%rd125, [%rd23+24];
	setp.lt.s64 	%p17, %rd125, 1;
	@%p17 bra 	$L__BB4_23;
	add.s32 	%r75, %r144, 3;
	ld.global.s32 	%rd126, [%rd26+12];
	setp.gt.s64 	%p18, %rd256, %rd126;
	selp.b32 	%r146, %r75, %r146, %p18;
	min.s64 	%rd256, %rd256, %rd126;
$L__BB4_23:
	ld.global.u64 	%rd127, [%rd23+32];
	setp.lt.s64 	%p19, %rd127, 1;
	@%p19 bra 	$L__BB4_25;
	add.s32 	%r76, %r144, 4;
	ld.global.s32 	%rd128, [%rd26+16];
	setp.gt.s64 	%p20, %rd256, %rd128;
	selp.b32 	%r146, %r76, %r146, %p20;
	min.s64 	%rd256, %rd256, %rd128;
$L__BB4_25:
	ld.global.u64 	%rd129, [%rd23+40];
	setp.lt.s64 	%p21, %rd129, 1;
	@%p21 bra 	$L__BB4_27;
	add.s32 	%r77, %r144, 5;
	ld.global.s32 	%rd130, [%rd26+20];
	setp.gt.s64 	%p22, %rd256, %rd130;
	selp.b32 	%r146, %r77, %r146, %p22;
	min.s64 	%rd256, %rd256, %rd130;
$L__BB4_27:
	ld.global.u64 	%rd131, [%rd23+48];
	setp.lt.s64 	%p23, %rd131, 1;
	@%p23 bra 	$L__BB4_29;
	add.s32 	%r78, %r144, 6;
	ld.global.s32 	%rd132, [%rd26+24];
	setp.gt.s64 	%p24, %rd256, %rd132;
	selp.b32 	%r146, %r78, %r146, %p24;
	min.s64 	%rd256, %rd256, %rd132;
$L__BB4_29:
	ld.global.u64 	%rd133, [%rd23+56];
	setp.lt.s64 	%p25, %rd133, 1;
	@%p25 bra 	$L__BB4_31;
	add.s32 	%r79, %r144, 7;
	ld.global.s32 	%rd134, [%rd26+28];
	setp.gt.s64 	%p26, %rd256, %rd134;
	selp.b32 	%r146, %r79, %r146, %p26;
	min.s64 	%rd256, %rd256, %rd134;
$L__BB4_31:
	ld.param.u32 	%r136, [_Z7computePiS_PxS0_S0_S0_S0_S_S_iS_iS0_S0_S0_S0_S0__param_9];
	add.s32 	%r144, %r144, 8;
	and.b32  	%r162, %r136, 2147483640;
	setp.ne.s32 	%p27, %r144, %r162;
	@%p27 bra 	$L__BB4_15;
$L__BB4_32:
	setp.eq.s32 	%p28, %r4, 0;
	@%p28 bra 	$L__BB4_53;
	ld.param.u32 	%r137, [_Z7computePiS_PxS0_S0_S0_S0_S_S_iS_iS0_S0_S0_S0_S0__param_9];
	and.b32  	%r28, %r137, 3;
	setp.lt.u32 	%p29, %r4, 4;
	@%p29 bra 	$L__BB4_43;
	mul.wide.u32 	%rd135, %r162, 8;
	add.s64 	%rd42, %rd10, %rd135;
	ld.global.u64 	%rd136, [%rd42];
	setp.lt.s64 	%p30, %rd136, 1;
	@%p30 bra 	$L__BB4_36;
	add.s32 	%r81, %r162, %r3;
	mul.wide.s32 	%rd137, %r81, 4;
	add.s64 	%rd138, %rd1, %rd137;
	ld.global.s32 	%rd139, [%rd138];
	setp.gt.s64 	%p31, %rd256, %rd139;
	selp.b32 	%r146, %r162, %r146, %p31;
	min.s64 	%rd256, %rd256, %rd139;
$L__BB4_36:
	ld.global.u64 	%rd140, [%rd42+8];
	setp.lt.s64 	%p32, %rd140, 1;
	cvt.s64.s32 	%rd141, %r3;
	cvt.u64.u32 	%rd142, %r162;
	add.s64 	%rd143, %rd142, %rd141;
	shl.b64 	%rd144, %rd143, 2;
	add.s64 	%rd45, %rd1, %rd144;
	@%p32 bra 	$L__BB4_38;
	add.s32 	%r82, %r162, 1;
	ld.global.s32 	%rd145, [%rd45+4];
	setp.gt.s64 	%p33, %rd256, %rd145;
	selp.b32 	%r146, %r82, %r146, %p33;
	min.s64 	%rd256, %rd256, %rd145;
$L__BB4_38:
	ld.global.u64 	%rd146, [%rd42+16];
	setp.lt.s64 	%p34, %rd146, 1;
	@%p34 bra 	$L__BB4_40;
	add.s32 	%r83, %r162, 2;
	ld.global.s32 	%rd147, [%rd45+8];
	setp.gt.s64 	%p35, %rd256, %rd147;
	selp.b32 	%r146, %r83, %r146, %p35;
	min.s64 	%rd256, %rd256, %rd147;
$L__BB4_40:
	ld.global.u64 	%rd148, [%rd42+24];
	setp.lt.s64 	%p36, %rd148, 1;
	@%p36 bra 	$L__BB4_42;
	add.s32 	%r84, %r162, 3;
	ld.global.s32 	%rd149, [%rd45+12];
	setp.gt.s64 	%p37, %rd256, %rd149;
	selp.b32 	%r146, %r84, %r146, %p37;
	min.s64 	%rd256, %rd256, %rd149;
$L__BB4_42:
	add.s32 	%r162, %r162, 4;
$L__BB4_43:
	setp.eq.s32 	%p38, %r28, 0;
	@%p38 bra 	$L__BB4_53;
	setp.eq.s32 	%p39, %r28, 1;
	@%p39 bra 	$L__BB4_50;
	mul.wide.u32 	%rd150, %r162, 8;
	add.s64 	%rd53, %rd10, %rd150;
	ld.global.u64 	%rd151, [%rd53];
	setp.lt.s64 	%p40, %rd151, 1;
	@%p40 bra 	$L__BB4_47;
	add.s32 	%r86, %r162, %r3;
	mul.wide.s32 	%rd152, %r86, 4;
	add.s64 	%rd153, %rd1, %rd152;
	ld.global.s32 	%rd154, [%rd153];
	setp.gt.s64 	%p41, %rd256, %rd154;
	selp.b32 	%r146, %r162, %r146, %p41;
	min.s64 	%rd256, %rd256, %rd154;
$L__BB4_47:
	ld.global.u64 	%rd155, [%rd53+8];
	setp.lt.s64 	%p42, %rd155, 1;
	@%p42 bra 	$L__BB4_49;
	add.s32 	%r87, %r162, 1;
	cvt.s64.s32 	%rd156, %r3;
	cvt.s64.s32 	%rd157, %r162;
	add.s64 	%rd158, %rd157, %rd156;
	shl.b64 	%rd159, %rd158, 2;
	add.s64 	%rd160, %rd1, %rd159;
	ld.global.s32 	%rd161, [%rd160+4];
	setp.gt.s64 	%p43, %rd256, %rd161;
	selp.b32 	%r146, %r87, %r146, %p43;
	min.s64 	%rd256, %rd256, %rd161;
$L__BB4_49:
	add.s32 	%r162, %r162, 2;
$L__BB4_50:
	ld.param.u32 	%r138, [_Z7computePiS_PxS0_S0_S0_S0_S_S_iS_iS0_S0_S0_S0_S0__param_9];
	and.b32  	%r88, %r138, 1;
	setp.eq.b32 	%p44, %r88, 1;
	not.pred 	%p45, %p44;
	@%p45 bra 	$L__BB4_53;
	mul.wide.u32 	%rd162, %r162, 8;
	add.s64 	%rd163, %rd10, %rd162;
	ld.global.u64 	%rd164, [%rd163];
	setp.lt.s64 	%p46, %rd164, 1;
	@%p46 bra 	$L__BB4_53;
	add.s32 	%r89, %r162, %r3;
	mul.wide.s32 	%rd165, %r89, 4;
	add.s64 	%rd166, %rd1, %rd165;
	ld.global.s32 	%rd167, [%rd166];
	setp.gt.s64 	%p47, %rd256, %rd167;
	selp.b32 	%r146, %r162, %r146, %p47;
$L__BB4_53:
	add.u64 	%rd168, %SP, 0;
	add.u64 	%rd59, %SPL, 0;
	st.local.v2.u32 	[%rd59], {%r2, %r146};
	mov.u64 	%rd169, $str$3;
	cvta.global.u64 	%rd170, %rd169;
	{ // callseq 96, 0
	.param .b64 param0;
	st.param.b64 	[param0], %rd170;
	.param .b64 param1;
	st.param.b64 	[param1], %rd168;
	.param .b32 retval0;
	call.uni (retval0), 
	vprintf, 
	(
	param0, 
	param1
	);
	ld.param.b32 	%r90, [retval0];
	} // callseq 96
	setp.ne.s32 	%p48, %r146, -1;
	mov.f32 	%f12, 0f00000000;
	@%p48 bra 	$L__BB4_55;
	st.local.u32 	[%rd59], %r2;
	mov.u64 	%rd244, $str$4;
	cvta.global.u64 	%rd245, %rd244;
	{ // callseq 99, 0
	.param .b64 param0;
	st.param.b64 	[param0], %rd245;
	.param .b64 param1;
	st.param.b64 	[param1], %rd168;
	.param .b32 retval0;
	call.uni (retval0), 
	vprintf, 
	(
	param0, 
	param1
	);
	ld.param.b32 	%r132, [retval0];
	} // callseq 99
	bra.uni 	$L__BB4_71;
$L__BB4_55:
	ld.param.u32 	%r142, [_Z7computePiS_PxS0_S0_S0_S0_S_S_iS_iS0_S0_S0_S0_S0__param_11];
	ld.param.u32 	%r139, [_Z7computePiS_PxS0_S0_S0_S0_S_S_iS_iS0_S0_S0_S0_S0__param_9];
	ld.param.u64 	%rd252, [_Z7computePiS_PxS0_S0_S0_S0_S_S_iS_iS0_S0_S0_S0_S0__param_7];
	mad.lo.s32 	%r93, %r139, %r2, %r146;
	cvta.to.global.u64 	%rd171, %rd252;
	mul.wide.s32 	%rd172, %r93, 4;
	add.s64 	%rd173, %rd171, %rd172;
	ld.global.u32 	%r53, [%rd173];
	setp.lt.s32 	%p50, %r142, 1;
	mov.pred 	%p61, 0;
	mov.b32 	%r171, 0;
	mov.u32 	%r172, %r171;
	@%p50 bra 	$L__BB4_64;
	mov.b32 	%r170, 0;
$L__BB4_57:
	mul.lo.s32 	%r95, %r170, 5;
	mul.wide.u32 	%rd174, %r95, 4;
	add.s64 	%rd60, %rd5, %rd174;
	ld.global.u32 	%r55, [%rd60];
	setp.ne.s32 	%p51, %r55, %r2;
	@%p51 bra 	$L__BB4_59;
	ld.global.u32 	%r96, [%rd60+4];
	setp.eq.s32 	%p52, %r96, %r53;
	@%p52 bra 	$L__BB4_61;
$L__BB4_59:
	setp.ne.s32 	%p53, %r55, %r53;
	@%p53 bra 	$L__BB4_63;
	ld.global.u32 	%r97, [%rd60+4];
	setp.ne.s32 	%p54, %r97, %r2;
	@%p54 bra 	$L__BB4_63;
$L__BB4_61:
	atom.relaxed.global.cas.b32 	%r98, [%rd60+16], 0, 1;
	setp.ne.s32 	%p55, %r98, 0;
	@%p55 bra 	$L__BB4_63;
	ld.global.u32 	%r100, [%rd60+12];
	ld.global.u32 	%r172, [%rd60+8];
	cvt.rn.f32.s32 	%f12, %r100;
	mov.pred 	%p61, -1;
	mov.u32 	%r171, %r170;
	bra.uni 	$L__BB4_64;
$L__BB4_63:
	ld.param.u32 	%r171, [_Z7computePiS_PxS0_S0_S0_S0_S_S_iS_iS0_S0_S0_S0_S0__param_11];
	add.s32 	%r170, %r170, 1;
	setp.ne.s32 	%p57, %r170, %r171;
	mov.b32 	%r172, 0;
	@%p57 bra 	$L__BB4_57;
$L__BB4_64:
	ld.param.u64 	%rd250, [_Z7computePiS_PxS0_S0_S0_S0_S_S_iS_iS0_S0_S0_S0_S0__param_6];
	cvt.s64.s32 	%rd61, %r172;
	cvta.to.global.u64 	%rd175, %rd250;
	add.s64 	%rd62, %rd175, %rd13;
	ld.global.u64 	%rd176, [%rd62];
	setp.lt.s64 	%p59, %rd176, %rd61;
	@%p59 bra 	$L__BB4_68;
	mul.wide.s32 	%rd177, %r146, 8;
	add.s64 	%rd63, %rd10, %rd177;
	ld.global.u64 	%rd64, [%rd16];
	@%p61 bra 	$L__BB4_66;
	bra.uni 	$L__BB4_71;
$L__BB4_66:
	ld.global.u64 	%rd178, [%rd63];
	setp.lt.s64 	%p60, %rd178, %rd64;
	@%p60 bra 	$L__BB4_69;
	ld.param.u32 	%r140, [_Z7computePiS_PxS0_S0_S0_S0_S_S_iS_iS0_S0_S0_S0_S0__param_9];
	ld.param.u64 	%rd251, [_Z7computePiS_PxS0_S0_S0_S0_S_S_iS_iS0_S0_S0_S0_S0__param_6];
	ld.param.u64 	%rd249, [_Z7computePiS_PxS0_S0_S0_S0_S_S_iS_iS0_S0_S0_S0_S0__param_5];
	cvt.s64.s32 	%rd179, %r53;
	cvt.u32.u64 	%r101, %rd61;
	ld.global.u64 	%rd180, [%rd17];
	cvt.u32.u64 	%r102, %rd64;
	cvt.u32.u64 	%r103, %rd180;
	add.s32 	%r104, %r102, %r103;
	cvt.rn.f32.s32 	%f5, %r104;
	div.rn.f32 	%f6, %f5, %f12;
	cvt.rpi.f32.f32 	%f7, %f6;
	cvt.rzi.s32.f32 	%r105, %f7;
	mul.hi.s32 	%r106, %r101, 1717986919;
	shr.u32 	%r107, %r106, 31;
	shr.u32 	%r108, %r106, 1;
	add.s32 	%r109, %r108, %r107;
	mul.lo.s32 	%r110, %r109, %r105;
	mul.lo.s32 	%r111, %r110, 60;
	cvt.s64.s32 	%rd181, %r111;
	add.s64 	%rd182, %rd4, %rd13;
	ld.global.u64 	%rd183, [%rd182];
	add.s64 	%rd184, %rd183, %rd181;
	st.global.u64 	[%rd182], %rd184;
	mul.wide.s32 	%rd185, %r53, 8;
	add.s64 	%rd186, %rd7, %rd185;
	ld.global.u64 	%rd187, [%rd17];
	atom.global.add.u64 	%rd188, [%rd186], %rd187;
	cvta.to.global.u64 	%rd189, %rd249;
	add.s64 	%rd190, %rd189, %rd185;
	ld.global.u64 	%rd191, [%rd16];
	atom.global.add.u64 	%rd192, [%rd190], %rd191;
	mov.b64 	%rd193, 0;
	st.global.u64 	[%rd17], %rd193;
	st.global.u64 	[%rd16], %rd193;
	ld.global.u64 	%rd194, [%rd62];
	sub.s64 	%rd195, %rd194, %rd61;
	cvta.to.global.u64 	%rd196, %rd251;
	add.s64 	%rd197, %rd196, %rd185;
	st.global.u64 	[%rd197], %rd195;
	st.global.u64 	[%rd62], %rd193;
	add.s64 	%rd198, %rd4, %rd185;
	ld.global.u64 	%rd199, [%rd182];
	atom.global.max.u64 	%rd200, [%rd198], %rd199;
	st.global.u64 	[%rd182], %rd193;
	mul.lo.s32 	%r112, %r1, %r140;
	mul.lo.s32 	%r113, %r112, 10;
	cvt.s64.s32 	%rd201, %r113;
	mul.wide.s32 	%rd202, %r1, 8;
	add.s64 	%rd203, %rd3, %rd202;
	ld.global.u64 	%rd204, [%rd203];
	add.s64 	%rd205, %rd204, %rd201;
	shl.b64 	%rd206, %rd205, 3;
	add.s64 	%rd207, %rd2, %rd206;
	st.global.u64 	[%rd207], %rd179;
	ld.global.u64 	%rd208, [%rd203];
	add.s64 	%rd209, %rd208, 1;
	st.global.u64 	[%rd203], %rd209;
	add.u64 	%rd210, %SP, 0;
	add.u64 	%rd211, %SPL, 0;
	st.local.v2.u32 	[%rd211], {%r2, %r53};
	mov.u64 	%rd212, $str$5;
	cvta.global.u64 	%rd213, %rd212;
	{ // callseq 97, 0
	.param .b64 param0;
	st.param.b64 	[param0], %rd213;
	.param .b64 param1;
	st.param.b64 	[param1], %rd210;
	.param .b32 retval0;
	call.uni (retval0), 
	vprintf, 
	(
	param0, 
	param1
	);
	ld.param.b32 	%r114, [retval0];
	} // callseq 97
	bra.uni 	$L__BB4_70;
$L__BB4_68:
	@%p61 bra 	$L__BB4_69;
	bra.uni 	$L__BB4_71;
$L__BB4_69:
	ld.param.u32 	%r141, [_Z7computePiS_PxS0_S0_S0_S0_S_S_iS_iS0_S0_S0_S0_S0__param_9];
	cvt.s64.s32 	%rd214, %r53;
	cvt.u32.u64 	%r116, %rd61;
	ld.global.u32 	%r117, [%rd17];
	cvt.rn.f32.s32 	%f8, %r117;
	div.rn.f32 	%f9, %f8, %f12;
	cvt.rpi.f32.f32 	%f10, %f9;
	cvt.rzi.s32.f32 	%r118, %f10;
	mul.hi.s32 	%r119, %r116, 1717986919;
	shr.u32 	%r120, %r119, 31;
	shr.u32 	%r121, %r119, 1;
	add.s32 	%r122, %r121, %r120;
	mul.lo.s32 	%r123, %r122, %r118;
	mul.lo.s32 	%r124, %r123, 60;
	cvt.s64.s32 	%rd215, %r124;
	add.s64 	%rd216, %rd4, %rd13;
	ld.global.u64 	%rd217, [%rd216];
	add.s64 	%rd218, %rd217, %rd215;
	st.global.u64 	[%rd216], %rd218;
	mul.wide.s32 	%rd219, %r53, 8;
	add.s64 	%rd220, %rd7, %rd219;
	ld.global.u64 	%rd221, [%rd17];
	atom.global.add.u64 	%rd222, [%rd220], %rd221;
	mov.b64 	%rd223, 0;
	st.global.u64 	[%rd17], %rd223;
	add.s64 	%rd224, %rd4, %rd219;
	ld.global.u64 	%rd225, [%rd216];
	atom.global.max.u64 	%rd226, [%rd224], %rd225;
	st.global.u64 	[%rd216], %rd223;
	mul.lo.s32 	%r125, %r1, %r141;
	mul.lo.s32 	%r126, %r125, 10;
	cvt.s64.s32 	%rd227, %r126;
	mul.wide.s32 	%rd228, %r1, 8;
	add.s64 	%rd229, %rd3, %rd228;
	ld.global.u64 	%rd230, [%rd229];
	add.s64 	%rd231, %rd230, %rd227;
	shl.b64 	%rd232, %rd231, 3;
	add.s64 	%rd233, %rd2, %rd232;
	st.global.u64 	[%rd233], %rd214;
	ld.global.u64 	%rd234, [%rd229];
	add.s64 	%rd235, %rd234, 1;
	st.global.u64 	[%rd229], %rd235;
	add.u64 	%rd236, %SP, 0;
	add.u64 	%rd237, %SPL, 0;
	st.local.v2.u32 	[%rd237], {%r2, %r53};
	mov.u64 	%rd238, $str$6;
	cvta.global.u64 	%rd239, %rd238;
	{ // callseq 98, 0
	.param .b64 param0;
	st.param.b64 	[param0], %rd239;
	.param .b64 param1;
	st.param.b64 	[param1], %rd236;
	.param .b32 retval0;
	call.uni (retval0), 
	vprintf, 
	(
	param0, 
	param1
	);
	ld.param.b32 	%r127, [retval0];
	} // callseq 98
$L__BB4_70:
	ld.param.u64 	%rd253, [_Z7computePiS_PxS0_S0_S0_S0_S_S_iS_iS0_S0_S0_S0_S0__param_10];
	cvt.s64.s32 	%rd240, %r53;
	st.global.u64 	[%rd11], %rd240;
	cvta.to.global.u64 	%rd241, %rd253;
	mov.b32 	%r129, 1;
	st.global.u32 	[%rd241], %r129;
	mul.lo.s32 	%r130, %r171, 5;
	mul.wide.u32 	%rd242, %r130, 4;
	add.s64 	%rd243, %rd5, %rd242;
	mov.b32 	%r131, 0;
	st.global.u32 	[%rd243+16], %r131;
$L__BB4_71:
	ret;

}
	// .globl	_Z13floydWarshallPiiiS_
.visible .entry _Z13floydWarshallPiiiS_(
	.param .u64 .ptr .align 1 _Z13floydWarshallPiiiS__param_0,
	.param .u32 _Z13floydWarshallPiiiS__param_1,
	.param .u32 _Z13floydWarshallPiiiS__param_2,
	.param .u64 .ptr .align 1 _Z13floydWarshallPiiiS__param_3
)
{
	.reg .pred 	%p<10>;
	.reg .b32 	%r<19>;
	.reg .b64 	%rd<15>;

	ld.param.u64 	%rd4, [_Z13floydWarshallPiiiS__param_0];
	ld.param.u32 	%r9, [_Z13floydWarshallPiiiS__param_1];
	ld.param.u32 	%r10, [_Z13floydWarshallPiiiS__param_2];
	ld.param.u64 	%rd3, [_Z13floydWarshallPiiiS__param_3];
	cvta.to.global.u64 	%rd1, %rd4;
	mov.u32 	%r11, %ctaid.x;
	mov.u32 	%r12, %ntid.x;
	mov.u32 	%r13, %tid.x;
	mad.lo.s32 	%r14, %r11, %r12, %r13;
	div.s32 	%r1, %r14, %r9;
	mul.lo.s32 	%r15, %r1, %r9;
	sub.s32 	%r2, %r14, %r15;
	setp.eq.s32 	%p1, %r1, %r10;
	setp.eq.s32 	%p2, %r2, %r10;
	or.pred  	%p3, %p1, %p2;
	@%p3 bra 	$L__BB5_6;
	setp.ge.s32 	%p4, %r1, %r9;
	setp.lt.s32 	%p5, %r9, 0;
	or.pred  	%p6, %p5, %p4;
	@%p6 bra 	$L__BB5_6;
	add.s32 	%r4, %r15, %r10;
	mul.wide.s32 	%rd5, %r4, 4;
	add.s64 	%rd6, %rd1, %rd5;
	ld.global.u32 	%r5, [%rd6];
	setp.eq.s32 	%p7, %r5, 2147483647;
	@%p7 bra 	$L__BB5_6;
	mad.lo.s32 	%r16, %r10, %r9, %r2;
	mul.wide.s32 	%rd7, %r16, 4;
	add.s64 	%rd8, %rd1, %rd7;
	ld.global.u32 	%r6, [%rd8];
	setp.eq.s32 	%p8, %r6, 2147483647;
	@%p8 bra 	$L__BB5_6;
	add.s32 	%r7, %r15, %r2;
	mul.wide.s32 	%rd9, %r7, 4;
	add.s64 	%rd2, %rd1, %rd9;
	ld.global.u32 	%r17, [%rd2];
	add.s32 	%r8, %r6, %r5;
	setp.le.s32 	%p9, %r17, %r8;
	@%p9 bra 	$L__BB5_6;
	cvta.to.global.u64 	%rd10, %rd3;
	st.global.u32 	[%rd2], %r8;
	add.s64 	%rd12, %rd10, %rd5;
	ld.global.u32 	%r18, [%rd12];
	add.s64 	%rd14, %rd10, %rd9;
	st.global.u32 	[%rd14], %r18;
$L__BB5_6:
	ret;

}


// ===== COMPILED SASS (sm_100) =====

	.target	sm_100

	.elftype	@"ET_EXEC"


//--------------------- .note.nv.tkinfo           --------------------------
	.section	.note.nv.tkinfo,"",@"SHT_NOTE"
	.sectionflags	@"SHF_NOTE_NV_TKINFO"
	.tkinfo
        /*0018*/ 	.word	0x00000002
        /*0030*/ 	.string	""
        /*0030*/ 	.string	"ptxas"
        /*0030*/ 	.string	"Cuda compilation tools, release 13.0, V13.0.88"
        /*0030*/ 	.string	"Build cuda_13.0.r13.0/compiler.36424714_0"
        /*0030*/ 	.string	"-arch sm_100 -m 64 "



//--------------------- .note.nv.cuinfo           --------------------------
	.section	.note.nv.cuinfo,"",@"SHT_NOTE"
	.sectionflags	@"SHF_NOTE_NV_CUINFO"
        /*0018*/ 	.short	0x0002
        /*001a*/ 	.short	0x0064
        /*001c*/ 	.short	0x0082
	.zero		2


//--------------------- .nv.info                  --------------------------
	.section	.nv.info,"",@"SHT_CUDA_INFO"
	.align	4


	//----- nvinfo : EIATTR_REGCOUNT
	.align		4
        /*0000*/ 	.byte	0x04, 0x2f
        /*0002*/ 	.short	(.L_8 - .L_7)
	.align		4
.L_7:
        /*0004*/ 	.word	index@(_Z4initPxS_S_ii)
        /*0008*/ 	.word	0x0000000e


	//----- nvinfo : EIATTR_FRAME_SIZE
	.align		4
.L_8:
        /*000c*/ 	.byte	0x04, 0x11
        /*000e*/ 	.short	(.L_10 - .L_9)
	.align		4
.L_9:
        /*0010*/ 	.word	index@(_Z4initPxS_S_ii)
        /*0014*/ 	.word	0x00000000


	//----- nvinfo : EIATTR_REGCOUNT
	.align		4
.L_10:
        /*0018*/ 	.byte	0x04, 0x2f
        /*001a*/ 	.short	(.L_12 - .L_11)
	.align		4
.L_11:
        /*001c*/ 	.word	index@(_Z5printPiS_i)
        /*0020*/ 	.word	0x00000020


	//----- nvinfo : EIATTR_FRAME_SIZE
	.align		4
.L_12:
        /*0024*/ 	.byte	0x04, 0x11
        /*0026*/ 	.short	(.L_14 - .L_13)
	.align		4
.L_13:
        /*0028*/ 	.word	index@(_Z5printPiS_i)
        /*002c*/ 	.word	0x00000008


	//----- nvinfo : EIATTR_REGCOUNT
	.align		4
.L_14:
        /*0030*/ 	.byte	0x04, 0x2f
        /*0032*/ 	.short	(.L_16 - .L_15)
	.align		4
.L_15:
        /*0034*/ 	.word	index@(_Z11printKernelPxi)
        /*0038*/ 	.word	0x0000001b


	//----- nvinfo : EIATTR_FRAME_SIZE
	.align		4
.L_16:
        /*003c*/ 	.byte	0x04, 0x11
        /*003e*/ 	.short	(.L_18 - .L_17)
	.align		4
.L_17:
        /*0040*/ 	.word	index@(_Z11printKernelPxi)
        /*0044*/ 	.word	0x00000008


	//----- nvinfo : EIATTR_REGCOUNT
	.align		4
.L_18:
        /*0048*/ 	.byte	0x04, 0x2f
        /*004a*/ 	.short	(.L_20 - .L_19)
	.align		4
.L_19:
        /*004c*/ 	.word	index@(_Z10initKernelPxi)
        /*0050*/ 	.word	0x0000000b


	//----- nvinfo : EIATTR_FRAME_SIZE
	.align		4
.L_20:
        /*0054*/ 	.byte	0x04, 0x11
        /*0056*/ 	.short	(.L_22 - .L_21)
	.align		4
.L_21:
        /*0058*/ 	.word	index@(_Z10initKernelPxi)
        /*005c*/ 	.word	0x00000000


	//----- nvinfo : EIATTR_REGCOUNT
	.align		4
.L_22:
        /*0060*/ 	.byte	0x04, 0x2f
        /*0062*/ 	.short	(.L_24 - .L_23)
	.align		4
.L_23:
        /*0064*/ 	.word	index@(_Z7computePiS_PxS0_S0_S0_S0_S_S_iS_iS0_S0_S0_S0_S0_)
        /*0068*/ 	.word	0x00000028


	//----- nvinfo : EIATTR_FRAME_SIZE
	.align		4
.L_24:
        /*006c*/ 	.byte	0x04, 0x11
        /*006e*/ 	.short	(.L_26 - .L_25)
	.align		4
.L_25:
        /*0070*/ 	.word	index@($__internal_0_$__cuda_sm3x_div_rn_noftz_f32_slowpath)
        /*0074*/ 	.word	0x00000008


	//----- nvinfo : EIATTR_FRAME_SIZE
	.align		4
.L_26:
        /*0078*/ 	.byte	0x04, 0x11
        /*007a*/ 	.short	(.L_28 - .L_27)
	.align		4
.L_27:
        /*007c*/ 	.word	index@(_Z7computePiS_PxS0_S0_S0_S0_S_S_iS_iS0_S0_S0_S0_S0_)
        /*0080*/ 	.word	0x00000008


	//----- nvinfo : EIATTR_REGCOUNT
	.align		4
.L_28:
        /*0084*/ 	.byte	0x04, 0x2f
        /*0086*/ 	.short	(.L_30 - .L_29)
	.align		4
.L_29:
        /*0088*/ 	.word	index@(_Z13floydWarshallPiiiS_)
        /*008c*/ 	.word	0x0000000e


	//----- nvinfo : EIATTR_FRAME_SIZE
	.align		4
.L_30:
        /*0090*/ 	.byte	0x04, 0x11
        /*0092*/ 	.short	(.L_32 - .L_31)
	.align		4
.L_31:
        /*0094*/ 	.word	index@(_Z13floydWarshallPiiiS_)
        /*0098*/ 	.word	0x00000000


	//----- nvinfo : EIATTR_MIN_STACK_SIZE
	.align		4
.L_32:
        /*009c*/ 	.byte	0x04, 0x12
        /*009e*/ 	.short	(.L_34 - .L_33)
	.align		4
.L_33:
        /*00a0*/ 	.word	index@(_Z13floydWarshallPiiiS_)
        /*00a4*/ 	.word	0x00000000


	//----- nvinfo : EIATTR_MIN_STACK_SIZE
	.align		4
.L_34:
        /*00a8*/ 	.byte	0x04, 0x12
        /*00aa*/ 	.short	(.L_36 - .L_35)
	.align		4
.L_35:
        /*00ac*/ 	.word	index@(_Z7computePiS_PxS0_S0_S0_S0_S_S_iS_iS0_S0_S0_S0_S0_)
        /*00b0*/ 	.word	0x00000008


	//----- nvinfo : EIATTR_MIN_STACK_SIZE
	.align		4
.L_36:
        /*00b4*/ 	.byte	0x04, 0x12
        /*00b6*/ 	.short	(.L_38 - .L_37)
	.align		4
.L_37:
        /*00b8*/ 	.word	index@(_Z10initKernelPxi)
        /*00bc*/ 	.word	0x00000000


	//----- nvinfo : EIATTR_MIN_STACK_SIZE
	.align		4
.L_38:
        /*00c0*/ 	.byte	0x04, 0x12
        /*00c2*/ 	.short	(.L_40 - .L_39)
	.align		4
.L_39:
        /*00c4*/ 	.word	index@(_Z11printKernelPxi)
        /*00c8*/ 	.word	0x00000008


	//----- nvinfo : EIATTR_MIN_STACK_SIZE
	.align		4
.L_40:
        /*00cc*/ 	.byte	0x04, 0x12
        /*00ce*/ 	.short	(.L_42 - .L_41)
	.align		4
.L_41:
        /*00d0*/ 	.word	index@(_Z5printPiS_i)
        /*00d4*/ 	.word	0x00000008


	//----- nvinfo : EIATTR_MIN_STACK_SIZE
	.align		4
.L_42:
        /*00d8*/ 	.byte	0x04, 0x12
        /*00da*/ 	.short	(.L_44 - .L_43)
	.align		4
.L_43:
        /*00dc*/ 	.word	index@(_Z4initPxS_S_ii)
        /*00e0*/ 	.word	0x00000000
.L_44:


//--------------------- .nv.compat                --------------------------
	.section	.nv.compat,"",@"SHT_CUDA_COMPAT_INFO"
	.align	4
        /*0000*/ 	.byte	0x02, 0x09, 0x00, 0x00, 0x02, 0x02, 0x01, 0x00, 0x02, 0x05, 0x05, 0x00, 0x03, 0x07, 0x01, 0x01
        /*0010*/ 	.byte	0x02, 0x03, 0x00, 0x00, 0x02, 0x06, 0x01, 0x00, 0x04, 0x0b, 0x08, 0x00, 0x01, 0x00, 0x00, 0x00
        /*0020*/ 	.byte	0x00, 0x00, 0x00, 0x00


//--------------------- .nv.info._Z13floydWarshallPiiiS_ --------------------------
	.section	.nv.info._Z13floydWarshallPiiiS_,"",@"SHT_CUDA_INFO"
	.sectionflags	@""
	.align	4


	//----- nvinfo : EIATTR_CUDA_API_VERSION
	.align		4
        /*0000*/ 	.byte	0x04, 0x37
        /*0002*/ 	.short	(.L_46 - .L_45)
.L_45:
        /*0004*/ 	.word	0x00000082


	//----- nvinfo : EIATTR_KPARAM_INFO
	.align		4
.L_46:
        /*0008*/ 	.byte	0x04, 0x17
        /*000a*/ 	.short	(.L_48 - .L_47)
.L_47:
        /*000c*/ 	.word	0x00000000
        /*0010*/ 	.short	0x0003
        /*0012*/ 	.short	0x0010
        /*0014*/ 	.byte	0x00, 0xf5, 0x21, 0x00


	//----- nvinfo : EIATTR_KPARAM_INFO
	.align		4
.L_48:
        /*0018*/ 	.byte	0x04, 0x17
        /*001a*/ 	.short	(.L_50 - .L_49)
.L_49:
        /*001c*/ 	.word	0x00000000
        /*0020*/ 	.short	0x0002
        /*0022*/ 	.short	0x000c
        /*0024*/ 	.byte	0x00, 0xf0, 0x11, 0x00


	//----- nvinfo : EIATTR_KPARAM_INFO
	.align		4
.L_50:
        /*0028*/ 	.byte	0x04, 0x17
        /*002a*/ 	.short	(.L_52 - .L_51)
.L_51:
        /*002c*/ 	.word	0x00000000
        /*0030*/ 	.short	0x0001
        /*0032*/ 	.short	0x0008
        /*0034*/ 	.byte	0x00, 0xf0, 0x11, 0x00


	//----- nvinfo : EIATTR_KPARAM_INFO
	.align		4
.L_52:
        /*0038*/ 	.byte	0x04, 0x17
        /*003a*/ 	.short	(.L_54 - .L_53)
.L_53:
        /*003c*/ 	.word	0x00000000
        /*0040*/ 	.short	0x0000
        /*0042*/ 	.short	0x0000
        /*0044*/ 	.byte	0x00, 0xf5, 0x21, 0x00


	//----- nvinfo : EIATTR_SPARSE_MMA_MASK
	.align		4
.L_54:
        /*0048*/ 	.byte	0x03, 0x50
        /*004a*/ 	.short	0x0000


	//----- nvinfo : EIATTR_MAXREG_COUNT
	.align		4
        /*004c*/ 	.byte	0x03, 0x1b
        /*004e*/ 	.short	0x00ff


	//----- nvinfo : EIATTR_MERCURY_ISA_VERSION
	.align		4
        /*0050*/ 	.byte	0x03, 0x5f
        /*0052*/ 	.short	0x0101


	//----- nvinfo : EIATTR_VRC_CTA_INIT_COUNT
	.align		4
        /*0054*/ 	.byte	0x02, 0x4a
	.zero		1
	.zero		1


	//----- nvinfo : EIATTR_EXIT_INSTR_OFFSETS
	.align		4
        /*0058*/ 	.byte	0x04, 0x1c
        /*005a*/ 	.short	(.L_56 - .L_55)


	//   ....[0]....
.L_55:
        /*005c*/ 	.word	0x00000220


	//   ....[1]....
        /*0060*/ 	.word	0x00000250


	//   ....[2]....
        /*0064*/ 	.word	0x000002c0


	//   ....[3]....
        /*0068*/ 	.word	0x00000310


	//   ....[4]....
        /*006c*/ 	.word	0x00000360


	//   ....[5]....
        /*0070*/ 	.word	0x000003d0


	//----- nvinfo : EIATTR_CBANK_PARAM_SIZE
	.align		4
.L_56:
        /*0074*/ 	.byte	0x03, 0x19
        /*0076*/ 	.short	0x0018


	//----- nvinfo : EIATTR_PARAM_CBANK
	.align		4
        /*0078*/ 	.byte	0x04, 0x0a
        /*007a*/ 	.short	(.L_58 - .L_57)
	.align		4
.L_57:
        /*007c*/ 	.word	index@(.nv.constant0._Z13floydWarshallPiiiS_)
        /*0080*/ 	.short	0x0380
        /*0082*/ 	.short	0x0018


	//----- nvinfo : EIATTR_SW_WAR
	.align		4
.L_58:
        /*0084*/ 	.byte	0x04, 0x36
        /*0086*/ 	.short	(.L_60 - .L_59)
.L_59:
        /*0088*/ 	.word	0x00000008
.L_60:


//--------------------- .nv.info._Z7computePiS_PxS0_S0_S0_S0_S_S_iS_iS0_S0_S0_S0_S0_ --------------------------
	.section	.nv.info._Z7computePiS_PxS0_S0_S0_S0_S_S_iS_iS0_S0_S0_S0_S0_,"",@"SHT_CUDA_INFO"
	.sectionflags	@""
	.align	4


	//----- nvinfo : EIATTR_CUDA_API_VERSION
	.align		4
        /*0000*/ 	.byte	0x04, 0x37
        /*0002*/ 	.short	(.L_62 - .L_61)
.L_61:
        /*0004*/ 	.word	0x00000082


	//----- nvinfo : EIATTR_KPARAM_INFO
	.align		4
.L_62:
        /*0008*/ 	.byte	0x04, 0x17
        /*000a*/ 	.short	(.L_64 - .L_63)
.L_63:
        /*000c*/ 	.word	0x00000000
        /*0010*/ 	.short	0x0010
        /*0012*/ 	.short	0x0080
        /*0014*/ 	.byte	0x00, 0xf5, 0x21, 0x00


	//----- nvinfo : EIATTR_KPARAM_INFO
	.align		4
.L_64:
        /*0018*/ 	.byte	0x04, 0x17
        /*001a*/ 	.short	(.L_66 - .L_65)
.L_65:
        /*001c*/ 	.word	0x00000000
        /*0020*/ 	.short	0x000f
        /*0022*/ 	.short	0x0078
        /*0024*/ 	.byte	0x00, 0xf5, 0x21, 0x00


	//----- nvinfo : EIATTR_KPARAM_INFO
	.align		4
.L_66:
        /*0028*/ 	.byte	0x04, 0x17
        /*002a*/ 	.short	(.L_68 - .L_67)
.L_67:
        /*002c*/ 	.word	0x00000000
        /*0030*/ 	.short	0x000e
        /*0032*/ 	.short	0x0070
        /*0034*/ 	.byte	0x00, 0xf5, 0x21, 0x00


	//----- nvinfo : EIATTR_KPARAM_INFO
	.align		4
.L_68:
        /*0038*/ 	.byte	0x04, 0x17
        /*003a*/ 	.short	(.L_70 - .L_69)
.L_69:
        /*003c*/ 	.word	0x00000000
        /*0040*/ 	.short	0x000d
        /*0042*/ 	.short	0x0068
        /*0044*/ 	.byte	0x00, 0xf5, 0x21, 0x00


	//----- nvinfo : EIATTR_KPARAM_INFO
	.align		4
.L_70:
        /*0048*/ 	.byte	0x04, 0x17
        /*004a*/ 	.short	(.L_72 - .L_71)
.L_71:
        /*004c*/ 	.word	0x00000000
        /*0050*/ 	.short	0x000c
        /*0052*/ 	.short	0x0060
        /*0054*/ 	.byte	0x00, 0xf5, 0x21, 0x00


	//----- nvinfo : EIATTR_KPARAM_INFO
	.align		4
.L_72:
        /*0058*/ 	.byte	0x04, 0x17
        /*005a*/ 	.short	(.L_74 - .L_73)
.L_73:
        /*005c*/ 	.word	0x00000000
        /*0060*/ 	.short	0x000b
        /*0062*/ 	.short	0x0058
        /*0064*/ 	.byte	0x00, 0xf0, 0x11, 0x00


	//----- nvinfo : EIATTR_KPARAM_INFO
	.align		4
.L_74:
        /*0068*/ 	.byte	0x04, 0x17
        /*006a*/ 	.short	(.L_76 - .L_75)
.L_75:
        /*006c*/ 	.word	0x00000000
        /*0070*/ 	.short	0x000a
        /*0072*/ 	.short	0x0050
        /*0074*/ 	.byte	0x00, 0xf5, 0x21, 0x00


	//----- nvinfo : EIATTR_KPARAM_INFO
	.align		4
.L_76:
        /*0078*/ 	.byte	0x04, 0x17
        /*007a*/ 	.short	(.L_78 - .L_77)
.L_77:
        /*007c*/ 	.word	0x00000000
        /*0080*/ 	.short	0x0009
        /*0082*/ 	.short	0x0048
        /*0084*/ 	.byte	0x00, 0xf0, 0x11, 0x00


	//----- nvinfo : EIATTR_KPARAM_INFO
	.align		4
.L_78:
        /*0088*/ 	.byte	0x04, 0x17
        /*008a*/ 	.short	(.L_80 - .L_79)
.L_79:
        /*008c*/ 	.word	0x00000000
        /*0090*/ 	.short	0x0008
        /*0092*/ 	.short	0x0040
        /*0094*/ 	.byte	0x00, 0xf5, 0x21, 0x00


	//----- nvinfo : EIATTR_KPARAM_INFO
	.align		4
.L_80:
        /*0098*/ 	.byte	0x04, 0x17
        /*009a*/ 	.short	(.L_82 - .L_81)
.L_81:
        /*009c*/ 	.word	0x00000000
        /*00a0*/ 	.short	0x0007
        /*00a2*/ 	.short	0x0038
        /*00a4*/ 	.byte	0x00, 0xf5, 0x21, 0x00


	//----- nvinfo : EIATTR_KPARAM_INFO
	.align		4
.L_82:
        /*00a8*/ 	.byte	0x04, 0x17
        /*00aa*/ 	.short	(.L_84 - .L_83)
.L_83:
        /*00ac*/ 	.word	0x00000000
        /*00b0*/ 	.short	0x0006
        /*00b2*/ 	.short	0x0030
        /*00b4*/ 	.byte	0x00, 0xf5, 0x21, 0x00


	//----- nvinfo : EIATTR_KPARAM_INFO
	.align		4
.L_84:
        /*00b8*/ 	.byte	0x04, 0x17
        /*00ba*/ 	.short	(.L_86 - .L_85)
.L_85:
        /*00bc*/ 	.word	0x00000000
        /*00c0*/ 	.short	0x0005
        /*00c2*/ 	.short	0x0028
        /*00c4*/ 	.byte	0x00, 0xf5, 0x21, 0x00


	//----- nvinfo : EIATTR_KPARAM_INFO
	.align		4
.L_86:
        /*00c8*/ 	.byte	0x04, 0x17
        /*00ca*/ 	.short	(.L_88 - .L_87)
.L_87:
        /*00cc*/ 	.word	0x00000000
        /*00d0*/ 	.short	0x0004
        /*00d2*/ 	.short	0x0020
        /*00d4*/ 	.byte	0x00, 0xf5, 0x21, 0x00


	//----- nvinfo : EIATTR_KPARAM_INFO
	.align		4
.L_88:
        /*00d8*/ 	.byte	0x04, 0x17
        /*00da*/ 	.short	(.L_90 - .L_89)
.L_89:
        /*00dc*/ 	.word	0x00000000
        /*00e0*/ 	.short	0x0003
        /*00e2*/ 	.short	0x0018
        /*00e4*/ 	.byte	0x00, 0xf5, 0x21, 0x00


	//----- nvinfo : EIATTR_KPARAM_INFO
	.align		4
.L_90:
        /*00e8*/ 	.byte	0x04, 0x17
        /*00ea*/ 	.short	(.L_92 - .L_91)
.L_91:
        /*00ec*/ 	.word	0x00000000
        /*00f0*/ 	.short	0x0002
        /*00f2*/ 	.short	0x0010
        /*00f4*/ 	.byte	0x00, 0xf5, 0x21, 0x00


	//----- nvinfo : EIATTR_KPARAM_INFO
	.align		4
.L_92:
        /*00f8*/ 	.byte	0x04, 0x17
        /*00fa*/ 	.short	(.L_94 - .L_93)
.L_93:
        /*00fc*/ 	.word	0x00000000
        /*0100*/ 	.short	0x0001
        /*0102*/ 	.short	0x0008
        /*0104*/ 	.byte	0x00, 0xf5, 0x21, 0x00


	//----- nvinfo : EIATTR_KPARAM_INFO
	.align		4
.L_94:
        /*0108*/ 	.byte	0x04, 0x17
        /*010a*/ 	.short	(.L_96 - .L_95)
.L_95:
        /*010c*/ 	.word	0x00000000
        /*0110*/ 	.short	0x0000
        /*0112*/ 	.short	0x0000
        /*0114*/ 	.byte	0x00, 0xf5, 0x21, 0x00


	//----- nvinfo : EIATTR_SPARSE_MMA_MASK
	.align		4
.L_96:
        /*0118*/ 	.byte	0x03, 0x50
        /*011a*/ 	.short	0x0000


	//----- nvinfo : EIATTR_MAXREG_COUNT
	.align		4
        /*011c*/ 	.byte	0x03, 0x1b
        /*011e*/ 	.short	0x00ff


	//----- nvinfo : EIATTR_NUM_BARRIERS
	.align		4
        /*0120*/ 	.byte	0x02, 0x4c
        /*0122*/ 	.byte	0x01
	.zero		1


	//----- nvinfo : EIATTR_EXTERNS
	.align		4
        /*0124*/ 	.byte	0x04, 0x0f
        /*0126*/ 	.short	(.L_98 - .L_97)


	//   ....[0]....
	.align		4
.L_97:
        /*0128*/ 	.word	index@(vprintf)


	//----- nvinfo : EIATTR_MERCURY_ISA_VERSION
	.align		4
.L_98:
        /*012c*/ 	.byte	0x03, 0x5f
        /*012e*/ 	.short	0x0101


	//----- nvinfo : EIATTR_VRC_CTA_INIT_COUNT
	.align		4
        /*0130*/ 	.byte	0x02, 0x4a
	.zero		1
	.zero		1


	//----- nvinfo : EIATTR_SYSCALL_OFFSETS
	.align		4
        /*0134*/ 	.byte	0x04, 0x46
        /*0136*/ 	.short	(.L_100 - .L_99)


	//   ....[0]....
.L_99:
        /*0138*/ 	.word	0x000017c0


	//   ....[1]....
        /*013c*/ 	.word	0x00001890


	//   ....[2]....
        /*0140*/ 	.word	0x00002220


	//   ....[3]....
        /*0144*/ 	.word	0x00002680


	//----- nvinfo : EIATTR_EXIT_INSTR_OFFSETS
	.align		4
.L_100:
        /*0148*/ 	.byte	0x04, 0x1c
        /*014a*/ 	.short	(.L_102 - .L_101)


	//   ....[0]....
.L_101:
        /*014c*/ 	.word	0x000000e0


	//   ....[1]....
        /*0150*/ 	.word	0x00000130


	//   ....[2]....
        /*0154*/ 	.word	0x00000620


	//   ....[3]....
        /*0158*/ 	.word	0x000018a0


	//   ....[4]....
        /*015c*/ 	.word	0x00001c80


	//   ....[5]....
        /*0160*/ 	.word	0x00002240


	//   ....[6]....
        /*0164*/ 	.word	0x00002740


	//----- nvinfo : EIATTR_CRS_STACK_SIZE
	.align		4
.L_102:
        /*0168*/ 	.byte	0x04, 0x1e
        /*016a*/ 	.short	(.L_104 - .L_103)
.L_103:
        /*016c*/ 	.word	0x00000000


	//----- nvinfo : EIATTR_CBANK_PARAM_SIZE
	.align		4
.L_104:
        /*0170*/ 	.byte	0x03, 0x19
        /*0172*/ 	.short	0x0088


	//----- nvinfo : EIATTR_PARAM_CBANK
	.align		4
        /*0174*/ 	.byte	0x04, 0x0a
        /*0176*/ 	.short	(.L_106 - .L_105)
	.align		4
.L_105:
        /*0178*/ 	.word	index@(.nv.constant0._Z7computePiS_PxS0_S0_S0_S0_S_S_iS_iS0_S0_S0_S0_S0_)
        /*017c*/ 	.short	0x0380
        /*017e*/ 	.short	0x0088


	//----- nvinfo : EIATTR_SW_WAR
	.align		4
.L_106:
        /*0180*/ 	.byte	0x04, 0x36
        /*0182*/ 	.short	(.L_108 - .L_107)
.L_107:
        /*0184*/ 	.word	0x00000008
.L_108:


//--------------------- .nv.info._Z10initKernelPxi --------------------------
	.section	.nv.info._Z10initKernelPxi,"",@"SHT_CUDA_INFO"
	.sectionflags	@""
	.align	4


	//----- nvinfo : EIATTR_CUDA_API_VERSION
	.align		4
        /*0000*/ 	.byte	0x04, 0x37
        /*0002*/ 	.short	(.L_110 - .L_109)
.L_109:
        /*0004*/ 	.word	0x00000082


	//----- nvinfo : EIATTR_KPARAM_INFO
	.align		4
.L_110:
        /*0008*/ 	.byte	0x04, 0x17
        /*000a*/ 	.short	(.L_112 - .L_111)
.L_111:
        /*000c*/ 	.word	0x00000000
        /*0010*/ 	.short	0x0001
        /*0012*/ 	.short	0x0008
        /*0014*/ 	.byte	0x00, 0xf0, 0x11, 0x00


	//----- nvinfo : EIATTR_KPARAM_INFO
	.align		4
.L_112:
        /*0018*/ 	.byte	0x04, 0x17
        /*001a*/ 	.short	(.L_114 - .L_113)
.L_113:
        /*001c*/ 	.word	0x00000000
        /*0020*/ 	.short	0x0000
        /*0022*/ 	.short	0x0000
        /*0024*/ 	.byte	0x00, 0xf5, 0x21, 0x00


	//----- nvinfo : EIATTR_SPARSE_MMA_MASK
	.align		4
.L_114:
        /*0028*/ 	.byte	0x03, 0x50
        /*002a*/ 	.short	0x0000


	//----- nvinfo : EIATTR_MAXREG_COUNT
	.align		4
        /*002c*/ 	.byte	0x03, 0x1b
        /*002e*/ 	.short	0x00ff


	//----- nvinfo : EIATTR_MERCURY_ISA_VERSION
	.align		4
        /*0030*/ 	.byte	0x03, 0x5f
        /*0032*/ 	.short	0x0101


	//----- nvinfo : EIATTR_VRC_CTA_INIT_COUNT
	.align		4
        /*0034*/ 	.byte	0x02, 0x4a
	.zero		1
	.zero		1


	//----- nvinfo : EIATTR_EXIT_INSTR_OFFSETS
	.align		4
        /*0038*/ 	.byte	0x04, 0x1c
        /*003a*/ 	.short	(.L_116 - .L_115)


	//   ....[0]....
.L_115:
        /*003c*/ 	.word	0x00000030


	//   ....[1]....
        /*0040*/ 	.word	0x00000280


	//   ....[2]....
        /*0044*/ 	.word	0x00000380


	//   ....[3]....
        /*0048*/ 	.word	0x00000440


	//   ....[4]....
        /*004c*/ 	.word	0x000004e0


	//----- nvinfo : EIATTR_CBANK_PARAM_SIZE
	.align		4
.L_116:
        /*0050*/ 	.byte	0x03, 0x19
        /*0052*/ 	.short	0x000c


	//----- nvinfo : EIATTR_PARAM_CBANK
	.align		4
        /*0054*/ 	.byte	0x04, 0x0a
        /*0056*/ 	.short	(.L_118 - .L_117)
	.align		4
.L_117:
        /*0058*/ 	.word	index@(.nv.constant0._Z10initKernelPxi)
        /*005c*/ 	.short	0x0380
        /*005e*/ 	.short	0x000c


	//----- nvinfo : EIATTR_SW_WAR
	.align		4
.L_118:
        /*0060*/ 	.byte	0x04, 0x36
        /*0062*/ 	.short	(.L_120 - .L_119)
.L_119:
        /*0064*/ 	.word	0x00000008
.L_120:


//--------------------- .nv.info._Z11printKernelPxi --------------------------
	.section	.nv.info._Z11printKernelPxi,"",@"SHT_CUDA_INFO"
	.sectionflags	@""
	.align	4


	//----- nvinfo : EIATTR_CUDA_API_VERSION
	.align		4
        /*0000*/ 	.byte	0x04, 0x37
        /*0002*/ 	.short	(.L_122 - .L_121)
.L_121:
        /*0004*/ 	.word	0x00000082


	//----- nvinfo : EIATTR_KPARAM_INFO
	.align		4
.L_122:
        /*0008*/ 	.byte	0x04, 0x17
        /*000a*/ 	.short	(.L_124 - .L_123)
.L_123:
        /*000c*/ 	.word	0x00000000
        /*0010*/ 	.short	0x0001
        /*0012*/ 	.short	0x0008
        /*0014*/ 	.byte	0x00, 0xf0, 0x11, 0x00


	//----- nvinfo : EIATTR_KPARAM_INFO
	.align		4
.L_124:
        /*0018*/ 	.byte	0x04, 0x17
        /*001a*/ 	.short	(.L_126 - .L_125)
.L_125:
        /*001c*/ 	.word	0x00000000
        /*0020*/ 	.short	0x0000
        /*0022*/ 	.short	0x0000
        /*0024*/ 	.byte	0x00, 0xf5, 0x21, 0x00


	//----- nvinfo : EIATTR_SPARSE_MMA_MASK
	.align		4
.L_126:
        /*0028*/ 	.byte	0x03, 0x50
        /*002a*/ 	.short	0x0000


	//----- nvinfo : EIATTR_MAXREG_COUNT
	.align		4
        /*002c*/ 	.byte	0x03, 0x1b
        /*002e*/ 	.short	0x00ff


	//----- nvinfo : EIATTR_EXTERNS
	.align		4
        /*0030*/ 	.byte	0x04, 0x0f
        /*0032*/ 	.short	(.L_128 - .L_127)


	//   ....[0]....
	.align		4
.L_127:
        /*0034*/ 	.word	index@(vprintf)


	//----- nvinfo : EIATTR_MERCURY_ISA_VERSION
	.align		4
.L_128:
        /*0038*/ 	.byte	0x03, 0x5f
        /*003a*/ 	.short	0x0101


	//----- nvinfo : EIATTR_VRC_CTA_INIT_COUNT
	.align		4
        /*003c*/ 	.byte	0x02, 0x4a
	.zero		1
	.zero		1


	//----- nvinfo : EIATTR_SYSCALL_OFFSETS
	.align		4
        /*0040*/ 	.byte	0x04, 0x46
        /*0042*/ 	.short	(.L_130 - .L_129)


	//   ....[0]....
.L_129:
        /*0044*/ 	.word	0x00000250


	//   ....[1]....
        /*0048*/ 	.word	0x000002f0


	//   ....[2]....
        /*004c*/ 	.word	0x00000390


	//   ....[3]....
        /*0050*/ 	.word	0x00000430


	//   ....[4]....
        /*0054*/ 	.word	0x000004d0


	//   ....[5]....
        /*0058*/ 	.word	0x00000570


	//   ....[6]....
        /*005c*/ 	.word	0x00000610


	//   ....[7]....
        /*0060*/ 	.word	0x000006b0


	//   ....[8]....
        /*0064*/ 	.word	0x00000750


	//   ....[9]....
        /*0068*/ 	.word	0x000007f0


	//   ....[10]....
        /*006c*/ 	.word	0x00000890


	//   ....[11]....
        /*0070*/ 	.word	0x00000930


	//   ....[12]....
        /*0074*/ 	.word	0x000009d0


	//   ....[13]....
        /*0078*/ 	.word	0x00000a70


	//   ....[14]....
        /*007c*/ 	.word	0x00000b10


	//   ....[15]....
        /*0080*/ 	.word	0x00000bb0


	//   ....[16]....
        /*0084*/ 	.word	0x00000d40


	//   ....[17]....
        /*0088*/ 	.word	0x00000de0


	//   ....[18]....
        /*008c*/ 	.word	0x00000e80


	//   ....[19]....
        /*0090*/ 	.word	0x00000f20


	//   ....[20]....
        /*0094*/ 	.word	0x00000fc0


	//   ....[21]....
        /*0098*/ 	.word	0x00001060


	//   ....[22]....
        /*009c*/ 	.word	0x00001100


	//   ....[23]....
        /*00a0*/ 	.word	0x000011a0


	//   ....[24]....
        /*00a4*/ 	.word	0x000012e0


	//   ....[25]....
        /*00a8*/ 	.word	0x00001380


	//   ....[26]....
        /*00ac*/ 	.word	0x00001420


	//   ....[27]....
        /*00b0*/ 	.word	0x000014c0


	//   ....[28]....
        /*00b4*/ 	.word	0x00001620


	//   ....[29]....
        /*00b8*/ 	.word	0x000016f0


	//----- nvinfo : EIATTR_EXIT_INSTR_OFFSETS
	.align		4
.L_130:
        /*00bc*/ 	.byte	0x04, 0x1c
        /*00be*/ 	.short	(.L_132 - .L_131)


	//   ....[0]....
.L_131:
        /*00c0*/ 	.word	0x00001700


	//----- nvinfo : EIATTR_CRS_STACK_SIZE
	.align		4
.L_132:
        /*00c4*/ 	.byte	0x04, 0x1e
        /*00c6*/ 	.short	(.L_134 - .L_133)
.L_133:
        /*00c8*/ 	.word	0x00000000


	//----- nvinfo : EIATTR_CBANK_PARAM_SIZE
	.align		4
.L_134:
        /*00cc*/ 	.byte	0x03, 0x19
        /*00ce*/ 	.short	0x000c


	//----- nvinfo : EIATTR_PARAM_CBANK
	.align		4
        /*00d0*/ 	.byte	0x04, 0x0a
        /*00d2*/ 	.short	(.L_136 - .L_135)
	.align		4
.L_135:
        /*00d4*/ 	.word	index@(.nv.constant0._Z11printKernelPxi)
        /*00d8*/ 	.short	0x0380
        /*00da*/ 	.short	0x000c


	//----- nvinfo : EIATTR_SW_WAR
	.align		4
.L_136:
        /*00dc*/ 	.byte	0x04, 0x36
        /*00de*/ 	.short	(.L_138 - .L_137)
.L_137:
        /*00e0*/ 	.word	0x00000008
.L_138:


//--------------------- .nv.info._Z5printPiS_i    --------------------------
	.section	.nv.info._Z5printPiS_i,"",@"SHT_CUDA_INFO"
	.sectionflags	@""
	.align	4


	//----- nvinfo : EIATTR_CUDA_API_VERSION
	.align		4
        /*0000*/ 	.byte	0x04, 0x37
        /*0002*/ 	.short	(.L_140 - .L_139)
.L_139:
        /*0004*/ 	.word	0x00000082


	//----- nvinfo : EIATTR_KPARAM_INFO
	.align		4
.L_140:
        /*0008*/ 	.byte	0x04, 0x17
        /*000a*/ 	.short	(.L_142 - .L_141)
.L_141:
        /*000c*/ 	.word	0x00000000
        /*0010*/ 	.short	0x0002
        /*0012*/ 	.short	0x0010
        /*0014*/ 	.byte	0x00, 0xf0, 0x11, 0x00


	//----- nvinfo : EIATTR_KPARAM_INFO
	.align		4
.L_142:
        /*0018*/ 	.byte	0x04, 0x17
        /*001a*/ 	.short	(.L_144 - .L_143)
.L_143:
        /*001c*/ 	.word	0x00000000
        /*0020*/ 	.short	0x0001
        /*0022*/ 	.short	0x0008
        /*0024*/ 	.byte	0x00, 0xf5, 0x21, 0x00


	//----- nvinfo : EIATTR_KPARAM_INFO
	.align		4
.L_144:
        /*0028*/ 	.byte	0x04, 0x17
        /*002a*/ 	.short	(.L_146 - .L_145)
.L_145:
        /*002c*/ 	.word	0x00000000
        /*0030*/ 	.short	0x0000
        /*0032*/ 	.short	0x0000
        /*0034*/ 	.byte	0x00, 0xf5, 0x21, 0x00


	//----- nvinfo : EIATTR_SPARSE_MMA_MASK
	.align		4
.L_146:
        /*0038*/ 	.byte	0x03, 0x50
        /*003a*/ 	.short	0x0000


	//----- nvinfo : EIATTR_MAXREG_COUNT
	.align		4
        /*003c*/ 	.byte	0x03, 0x1b
        /*003e*/ 	.short	0x00ff


	//----- nvinfo : EIATTR_EXTERNS
	.align		4
        /*0040*/ 	.byte	0x04, 0x0f
        /*0042*/ 	.short	(.L_148 - .L_147)


	//   ....[0]....
	.align		4
.L_147:
        /*0044*/ 	.word	index@(vprintf)


	//----- nvinfo : EIATTR_MERCURY_ISA_VERSION
	.align		4
.L_148:
        /*0048*/ 	.byte	0x03, 0x5f
        /*004a*/ 	.short	0x0101


	//----- nvinfo : EIATTR_VRC_CTA_INIT_COUNT
	.align		4
        /*004c*/ 	.byte	0x02, 0x4a
	.zero		1
	.zero		1


	//----- nvinfo : EIATTR_SYSCALL_OFFSETS
	.align		4
        /*0050*/ 	.byte	0x04, 0x46
        /*0052*/ 	.short	(.L_150 - .L_149)


	//   ....[0]....
.L_149:
        /*0054*/ 	.word	0x00000280


	//   ....[1]....
        /*0058*/ 	.word	0x00000330


	//   ....[2]....
        /*005c*/ 	.word	0x000003d0


	//   ....[3]....
        /*0060*/ 	.word	0x00000470


	//   ....[4]....
        /*0064*/ 	.word	0x00000510


	//   ....[5]....
        /*0068*/ 	.word	0x000005b0


	//   ....[6]....
        /*006c*/ 	.word	0x00000650


	//   ....[7]....
        /*0070*/ 	.word	0x000006f0


	//   ....[8]....
        /*0074*/ 	.word	0x00000790


	//   ....[9]....
        /*0078*/ 	.word	0x00000830


	//   ....[10]....
        /*007c*/ 	.word	0x000008d0


	//   ....[11]....
        /*0080*/ 	.word	0x00000970


	//   ....[12]....
        /*0084*/ 	.word	0x00000a10


	//   ....[13]....
        /*0088*/ 	.word	0x00000ab0


	//   ....[14]....
        /*008c*/ 	.word	0x00000b50


	//   ....[15]....
        /*0090*/ 	.word	0x00000bf0


	//   ....[16]....
        /*0094*/ 	.word	0x00000da0


	//   ....[17]....
        /*0098*/ 	.word	0x00000ec0


	//   ....[18]....
        /*009c*/ 	.word	0x00000f60


	//   ....[19]....
        /*00a0*/ 	.word	0x00001000


	//   ....[20]....
        /*00a4*/ 	.word	0x000010a0


	//   ....[21]....
        /*00a8*/ 	.word	0x00001140


	//   ....[22]....
        /*00ac*/ 	.word	0x000011e0


	//   ....[23]....
        /*00b0*/ 	.word	0x00001280


	//   ....[24]....
        /*00b4*/ 	.word	0x000013f0


	//   ....[25]....
        /*00b8*/ 	.word	0x000014f0


	//   ....[26]....
        /*00bc*/ 	.word	0x00001590


	//   ....[27]....
        /*00c0*/ 	.word	0x00001630


	//   ....[28]....
        /*00c4*/ 	.word	0x00001780


	//   ....[29]....
        /*00c8*/ 	.word	0x000018c0


	//   ....[30]....
        /*00cc*/ 	.word	0x00001980


	//   ....[31]....
        /*00d0*/ 	.word	0x00001a00


	//   ....[32]....
        /*00d4*/ 	.word	0x00001aa0


	//   ....[33]....
        /*00d8*/ 	.word	0x00001c60


	//   ....[34]....
        /*00dc*/ 	.word	0x00001d10


	//   ....[35]....
        /*00e0*/ 	.word	0x00001db0


	//   ....[36]....
        /*00e4*/ 	.word	0x00001e50


	//   ....[37]....
        /*00e8*/ 	.word	0x00001ef0


	//   ....[38]....
        /*00ec*/ 	.word	0x00001f90


	//   ....[39]....
        /*00f0*/ 	.word	0x00002030


	//   ....[40]....
        /*00f4*/ 	.word	0x000020d0


	//   ....[41]....
        /*00f8*/ 	.word	0x00002170


	//   ....[42]....
        /*00fc*/ 	.word	0x00002210


	//   ....[43]....
        /*0100*/ 	.word	0x000022b0


	//   ....[44]....
        /*0104*/ 	.word	0x00002350


	//   ....[45]....
        /*0108*/ 	.word	0x000023f0


	//   ....[46]....
        /*010c*/ 	.word	0x00002490


	//   ....[47]....
        /*0110*/ 	.word	0x00002530


	//   ....[48]....
        /*0114*/ 	.word	0x000025d0


	//   ....[49]....
        /*0118*/ 	.word	0x000027b0


	//   ....[50]....
        /*011c*/ 	.word	0x000028a0


	//   ....[51]....
        /*0120*/ 	.word	0x00002950


	//   ....[52]....
        /*0124*/ 	.word	0x000029f0


	//   ....[53]....
        /*0128*/ 	.word	0x00002a90


	//   ....[54]....
        /*012c*/ 	.word	0x00002b30


	//   ....[55]....
        /*0130*/ 	.word	0x00002bd0


	//   ....[56]....
        /*0134*/ 	.word	0x00002c70


	//   ....[57]....
        /*0138*/ 	.word	0x00002dc0


	//   ....[58]....
        /*013c*/ 	.word	0x00002eb0


	//   ....[59]....
        /*0140*/ 	.word	0x00002f60


	//   ....[60]....
        /*0144*/ 	.word	0x00003000


	//   ....[61]....
        /*0148*/ 	.word	0x00003130


	//   ....[62]....
        /*014c*/ 	.word	0x00003270


	//   ....[63]....
        /*0150*/ 	.word	0x00003330


	//   ....[64]....
        /*0154*/ 	.word	0x000033b0


	//   ....[65]....
        /*0158*/ 	.word	0x00003480


	//----- nvinfo : EIATTR_EXIT_INSTR_OFFSETS
	.align		4
.L_150:
        /*015c*/ 	.byte	0x04, 0x1c
        /*015e*/ 	.short	(.L_152 - .L_151)


	//   ....[0]....
.L_151:
        /*0160*/ 	.word	0x000033f0


	//   ....[1]....
        /*0164*/ 	.word	0x00003490


	//----- nvinfo : EIATTR_CRS_STACK_SIZE
	.align		4
.L_152:
        /*0168*/ 	.byte	0x04, 0x1e
        /*016a*/ 	.short	(.L_154 - .L_153)
.L_153:
        /*016c*/ 	.word	0x00000000


	//----- nvinfo : EIATTR_CBANK_PARAM_SIZE
	.align		4
.L_154:
        /*0170*/ 	.byte	0x03, 0x19
        /*0172*/ 	.short	0x0014


	//----- nvinfo : EIATTR_PARAM_CBANK
	.align		4
        /*0174*/ 	.byte	0x04, 0x0a
        /*0176*/ 	.short	(.L_156 - .L_155)
	.align		4
.L_155:
        /*0178*/ 	.word	index@(.nv.constant0._Z5printPiS_i)
        /*017c*/ 	.short	0x0380
        /*017e*/ 	.short	0x0014


	//----- nvinfo : EIATTR_SW_WAR
	.align		4
.L_156:
        /*0180*/ 	.byte	0x04, 0x36
        /*0182*/ 	.short	(.L_158 - .L_157)
.L_157:
        /*0184*/ 	.word	0x00000008
.L_158:


//--------------------- .nv.info._Z4initPxS_S_ii  --------------------------
	.section	.nv.info._Z4initPxS_S_ii,"",@"SHT_CUDA_INFO"
	.sectionflags	@""
	.align	4


	//----- nvinfo : EIATTR_CUDA_API_VERSION
	.align		4
        /*0000*/ 	.byte	0x04, 0x37
        /*0002*/ 	.short	(.L_160 - .L_159)
.L_159:
        /*0004*/ 	.word	0x00000082


	//----- nvinfo : EIATTR_KPARAM_INFO
	.align		4
.L_160:
        /*0008*/ 	.byte	0x04, 0x17
        /*000a*/ 	.short	(.L_162 - .L_161)
.L_161:
        /*000c*/ 	.word	0x00000000
        /*0010*/ 	.short	0x0004
        /*0012*/ 	.short	0x001c
        /*0014*/ 	.byte	0x00, 0xf0, 0x11, 0x00


	//----- nvinfo : EIATTR_KPARAM_INFO
	.align		4
.L_162:
        /*0018*/ 	.byte	0x04, 0x17
        /*001a*/ 	.short	(.L_164 - .L_163)
.L_163:
        /*001c*/ 	.word	0x00000000
        /*0020*/ 	.short	0x0003
        /*0022*/ 	.short	0x0018
        /*0024*/ 	.byte	0x00, 0xf0, 0x11, 0x00


	//----- nvinfo : EIATTR_KPARAM_INFO
	.align		4
.L_164:
        /*0028*/ 	.byte	0x04, 0x17
        /*002a*/ 	.short	(.L_166 - .L_165)
.L_165:
        /*002c*/ 	.word	0x00000000
        /*0030*/ 	.short	0x0002
        /*0032*/ 	.short	0x0010
        /*0034*/ 	.byte	0x00, 0xf5, 0x21, 0x00


	//----- nvinfo : EIATTR_KPARAM_INFO
	.align		4
.L_166:
        /*0038*/ 	.byte	0x04, 0x17
        /*003a*/ 	.short	(.L_168 - .L_167)
.L_167:
        /*003c*/ 	.word	0x00000000
        /*0040*/ 	.short	0x0001
        /*0042*/ 	.short	0x0008
        /*0044*/ 	.byte	0x00, 0xf5, 0x21, 0x00


	//----- nvinfo : EIATTR_KPARAM_INFO
	.align		4
.L_168:
        /*0048*/ 	.byte	0x04, 0x17
        /*004a*/ 	.short	(.L_170 - .L_169)
.L_169:
        /*004c*/ 	.word	0x00000000
        /*0050*/ 	.short	0x0000
        /*0052*/ 	.short	0x0000
        /*0054*/ 	.byte	0x00, 0xf5, 0x21, 0x00


	//----- nvinfo : EIATTR_SPARSE_MMA_MASK
	.align		4
.L_170:
        /*0058*/ 	.byte	0x03, 0x50
        /*005a*/ 	.short	0x0000


	//----- nvinfo : EIATTR_MAXREG_COUNT
	.align		4
        /*005c*/ 	.byte	0x03, 0x1b
        /*005e*/ 	.short	0x00ff


	//----- nvinfo : EIATTR_MERCURY_ISA_VERSION
	.align		4
        /*0060*/ 	.byte	0x03, 0x5f
        /*0062*/ 	.short	0x0101


	//----- nvinfo : EIATTR_VRC_CTA_INIT_COUNT
	.align		4
        /*0064*/ 	.byte	0x02, 0x4a
	.zero		1
	.zero		1


	//----- nvinfo : EIATTR_EXIT_INSTR_OFFSETS
	.align		4
        /*0068*/ 	.byte	0x04, 0x1c
        /*006a*/ 	.short	(.L_172 - .L_171)


	//   ....[0]....
.L_171:
        /*006c*/ 	.word	0x00000070


	//   ....[1]....
        /*0070*/ 	.word	0x00000170


	//----- nvinfo : EIATTR_CBANK_PARAM_SIZE
	.align		4
.L_172:
        /*0074*/ 	.byte	0x03, 0x19
        /*0076*/ 	.short	0x0020


	//----- nvinfo : EIATTR_PARAM_CBANK
	.align		4
        /*0078*/ 	.byte	0x04, 0x0a
        /*007a*/ 	.short	(.L_174 - .L_173)
	.align		4
.L_173:
        /*007c*/ 	.word	index@(.nv.constant0._Z4initPxS_S_ii)
        /*0080*/ 	.short	0x0380
        /*0082*/ 	.short	0x0020


	//----- nvinfo : EIATTR_SW_WAR
	.align		4
.L_174:
        /*0084*/ 	.byte	0x04, 0x36
        /*0086*/ 	.short	(.L_176 - .L_175)
.L_175:
        /*0088*/ 	.word	0x00000008
.L_176:


//--------------------- .nv.callgraph             --------------------------
	.section	.nv.callgraph,"",@"SHT_CUDA_CALLGRAPH"
	.align	4
	.sectionentsize	8
	.align		4
        /*0000*/ 	.word	0x00000000
	.align		4
        /*0004*/ 	.word	0xffffffff
	.align		4
        /*0008*/ 	.word	index@(_Z7computePiS_PxS0_S0_S0_S0_S_S_iS_iS0_S0_S0_S0_S0_)
	.align		4
        /*000c*/ 	.word	index@(vprintf)
	.align		4
        /*0010*/ 	.word	index@(_Z11printKernelPxi)
	.align		4
        /*0014*/ 	.word	index@(vprintf)
	.align		4
        /*0018*/ 	.word	index@(_Z5printPiS_i)
	.align		4
        /*001c*/ 	.word	index@(vprintf)
	.align		4
        /*0020*/ 	.word	0x00000000
	.align		4
        /*0024*/ 	.word	0xfffffffe
	.align		4
        /*0028*/ 	.word	0x00000000
	.align		4
        /*002c*/ 	.word	0xfffffffd
	.align		4
        /*0030*/ 	.word	0x00000000
	.align		4
        /*0034*/ 	.word	0xfffffffc


//--------------------- .nv.constant4             --------------------------
	.section	.nv.constant4,"a",@progbits
	.align	8
	.align		8
.nv.constant4:
        /*0000*/ 	.dword	$str
	.align		8
        /*0008*/ 	.dword	$str$1
	.align		8
        /*0010*/ 	.dword	$str$2
	.align		8
        /*0018*/ 	.dword	$str$3
	.align		8
        /*0020*/ 	.dword	$str$4
	.align		8
        /*0028*/ 	.dword	$str$5
	.align		8
        /*0030*/ 	.dword	$str$6
	.align		8
        /*0038*/ 	.dword	vprintf


//--------------------- .text._Z13floydWarshallPiiiS_ --------------------------
	.section	.text._Z13floydWarshallPiiiS_,"ax",@progbits
	.align	128
        .global         _Z13floydWarshallPiiiS_
        .type           _Z13floydWarshallPiiiS_,@function
        .size           _Z13floydWarshallPiiiS_,(.L_x_170 - _Z13floydWarshallPiiiS_)
        .other          _Z13floydWarshallPiiiS_,@"STO_CUDA_ENTRY STV_DEFAULT"
_Z13floydWarshallPiiiS_:
.text._Z13floydWarshallPiiiS_:
[----:B------:R-:W-:Y:S08]  /*0000*/  LDC R1, c[0x0][0x37c] ;  /* 0x0000df00ff017b82 */ /* 0x000ff00000000800 */
[----:B------:R-:W0:Y:S01]  /*0010*/  LDC R3, c[0x0][0x388] ;  /* 0x0000e200ff037b82 */ /* 0x000e220000000800 */
[----:B------:R-:W1:Y:S01]  /*0020*/  S2R R7, SR_TID.X ;  /* 0x0000000000077919 */ /* 0x000e620000002100 */
[----:B------:R-:W2:Y:S06]  /*0030*/  LDCU UR6, c[0x0][0x38c] ;  /* 0x00007180ff0677ac */ /* 0x000eac0008000800 */
[----:B------:R-:W1:Y:S08]  /*0040*/  S2UR UR4, SR_CTAID.X ;  /* 0x00000000000479c3 */ /* 0x000e700000002500 */
[----:B------:R-:W1:Y:S01]  /*0050*/  LDC R0, c[0x0][0x360] ;  /* 0x0000d800ff007b82 */ /* 0x000e620000000800 */
[----:B0-----:R-:W-:-:S04]  /*0060*/  IABS R9, R3 ;  /* 0x0000000300097213 */ /* 0x001fc80000000000 */
[----:B------:R-:W0:Y:S01]  /*0070*/  I2F.RP R2, R9 ;  /* 0x0000000900027306 */ /* 0x000e220000209400 */
[----:B-1----:R-:W-:-:S07]  /*0080*/  IMAD R0, R0, UR4, R7 ;  /* 0x0000000400007c24 */ /* 0x002fce000f8e0207 */
[----:B0-----:R-:W0:Y:S02]  /*0090*/  MUFU.RCP R2, R2 ;  /* 0x0000000200027308 */ /* 0x001e240000001000 */
[----:B0-----:R-:W-:Y:S01]  /*00a0*/  VIADD R4, R2, 0xffffffe ;  /* 0x0ffffffe02047836 */ /* 0x001fe20000000000 */
[----:B------:R-:W-:-:S05]  /*00b0*/  IABS R2, R0 ;  /* 0x0000000000027213 */ /* 0x000fca0000000000 */
[----:B------:R0:W1:Y:S02]  /*00c0*/  F2I.FTZ.U32.TRUNC.NTZ R5, R4 ;  /* 0x0000000400057305 */ /* 0x000064000021f000 */
[----:B0-----:R-:W-:Y:S02]  /*00d0*/  HFMA2 R4, -RZ, RZ, 0, 0 ;  /* 0x00000000ff047431 */ /* 0x001fe400000001ff */
[----:B-1----:R-:W-:-:S04]  /*00e0*/  IMAD.MOV R6, RZ, RZ, -R5 ;  /* 0x000000ffff067224 */ /* 0x002fc800078e0a05 */
[----:B------:R-:W-:-:S04]  /*00f0*/  IMAD R7, R6, R9, RZ ;  /* 0x0000000906077224 */ /* 0x000fc800078e02ff */
[----:B------:R-:W-:-:S06]  /*0100*/  IMAD.HI.U32 R5, R5, R7, R4 ;  /* 0x0000000705057227 */ /* 0x000fcc00078e0004 */
[----:B------:R-:W-:-:S04]  /*0110*/  IMAD.HI.U32 R5, R5, R2, RZ ;  /* 0x0000000205057227 */ /* 0x000fc800078e00ff */
[----:B------:R-:W-:-:S04]  /*0120*/  IMAD.MOV R6, RZ, RZ, -R5 ;  /* 0x000000ffff067224 */ /* 0x000fc800078e0a05 */
[----:B------:R-:W-:-:S05]  /*0130*/  IMAD R2, R9, R6, R2 ;  /* 0x0000000609027224 */ /* 0x000fca00078e0202 */
[----:B------:R-:W-:-:S13]  /*0140*/  ISETP.GT.U32.AND P2, PT, R9, R2, PT ;  /* 0x000000020900720c */ /* 0x000fda0003f44070 */
[-C--:B------:R-:W-:Y:S01]  /*0150*/  @!P2 IADD3 R2, PT, PT, R2, -R9.reuse, RZ ;  /* 0x800000090202a210 */ /* 0x080fe20007ffe0ff */
[----:B------:R-:W-:Y:S01]  /*0160*/  @!P2 VIADD R5, R5, 0x1 ;  /* 0x000000010505a836 */ /* 0x000fe20000000000 */
[----:B------:R-:W-:Y:S02]  /*0170*/  ISETP.NE.AND P2, PT, R3, RZ, PT ;  /* 0x000000ff0300720c */ /* 0x000fe40003f45270 */
[----:B------:R-:W-:Y:S02]  /*0180*/  ISETP.GE.U32.AND P0, PT, R2, R9, PT ;  /* 0x000000090200720c */ /* 0x000fe40003f06070 */
[----:B------:R-:W-:-:S04]  /*0190*/  LOP3.LUT R2, R0, R3, RZ, 0x3c, !PT ;  /* 0x0000000300027212 */ /* 0x000fc800078e3cff */
[----:B------:R-:W-:-:S07]  /*01a0*/  ISETP.GE.AND P1, PT, R2, RZ, PT ;  /* 0x000000ff0200720c */ /* 0x000fce0003f26270 */
[----:B------:R-:W-:-:S06]  /*01b0*/  @P0 IADD3 R5, PT, PT, R5, 0x1, RZ ;  /* 0x0000000105050810 */ /* 0x000fcc0007ffe0ff */
[----:B------:R-:W-:Y:S01]  /*01c0*/  @!P1 IMAD.MOV R5, RZ, RZ, -R5 ;  /* 0x000000ffff059224 */ /* 0x000fe200078e0a05 */
[----:B------:R-:W-:-:S04]  /*01d0*/  @!P2 LOP3.LUT R5, RZ, R3, RZ, 0x33, !PT ;  /* 0x00000003ff05a212 */ /* 0x000fc800078e33ff */
[----:B------:R-:W-:-:S05]  /*01e0*/  IADD3 R2, PT, PT, -R5, RZ, RZ ;  /* 0x000000ff05027210 */ /* 0x000fca0007ffe1ff */
[----:B------:R-:W-:-:S05]  /*01f0*/  IMAD R2, R3, R2, R0 ;  /* 0x0000000203027224 */ /* 0x000fca00078e0200 */
[----:B--2---:R-:W-:-:S04]  /*0200*/  ISETP.NE.AND P0, PT, R2, UR6, PT ;  /* 0x0000000602007c0c */ /* 0x004fc8000bf05270 */
[----:B------:R-:W-:-:S13]  /*0210*/  ISETP.EQ.OR P0, PT, R5, UR6, !P0 ;  /* 0x0000000605007c0c */ /* 0x000fda000c702670 */
[----:B------:R-:W-:Y:S05]  /*0220*/  @P0 EXIT ;  /* 0x000000000000094d */ /* 0x000fea0003800000 */
[----:B------:R-:W-:-:S04]  /*0230*/  ISETP.GE.AND P0, PT, R5, R3, PT ;  /* 0x000000030500720c */ /* 0x000fc80003f06270 */
[----:B------:R-:W-:-:S13]  /*0240*/  ISETP.LT.OR P0, PT, R3, RZ, P0 ;  /* 0x000000ff0300720c */ /* 0x000fda0000701670 */
[----:B------:R-:W-:Y:S05]  /*0250*/  @P0 EXIT ;  /* 0x000000000000094d */ /* 0x000fea0003800000 */
[----:B------:R-:W0:Y:S01]  /*0260*/  LDC.64 R6, c[0x0][0x380] ;  /* 0x0000e000ff067b82 */ /* 0x000e220000000a00 */
[----:B------:R-:W1:Y:S01]  /*0270*/  LDCU.64 UR4, c[0x0][0x358] ;  /* 0x00006b00ff0477ac */ /* 0x000e620008000a00 */
[----:B------:R-:W-:-:S04]  /*0280*/  IMAD R9, R5, R3, UR6 ;  /* 0x0000000605097e24 */ /* 0x000fc8000f8e0203 */
[----:B0-----:R-:W-:-:S06]  /*0290*/  IMAD.WIDE R4, R9, 0x4, R6 ;  /* 0x0000000409047825 */ /* 0x001fcc00078e0206 */
[----:B-1----:R-:W2:Y:S02]  /*02a0*/  LDG.E R5, desc[UR4][R4.64] ;  /* 0x0000000404057981 */ /* 0x002ea4000c1e1900 */
[----:B--2---:R-:W-:-:S13]  /*02b0*/  ISETP.NE.AND P0, PT, R5, 0x7fffffff, PT ;  /* 0x7fffffff0500780c */ /* 0x004fda0003f05270 */
[----:B------:R-:W-:Y:S05]  /*02c0*/  @!P0 EXIT ;  /* 0x000000000000894d */ /* 0x000fea0003800000 */
[----:B------:R-:W-:-:S04]  /*02d0*/  IMAD R3, R3, UR6, R2 ;  /* 0x0000000603037c24 */ /* 0x000fc8000f8e0202 */
[----:B------:R-:W-:-:S05]  /*02e0*/  IMAD.WIDE R2, R3, 0x4, R6 ;  /* 0x0000000403027825 */ /* 0x000fca00078e0206 */
[----:B------:R-:W2:Y:S02]  /*02f0*/  LDG.E R8, desc[UR4][R2.64] ;  /* 0x0000000402087981 */ /* 0x000ea4000c1e1900 */
[----:B--2---:R-:W-:-:S13]  /*0300*/  ISETP.NE.AND P0, PT, R8, 0x7fffffff, PT ;  /* 0x7fffffff0800780c */ /* 0x004fda0003f05270 */
[----:B------:R-:W-:Y:S05]  /*0310*/  @!P0 EXIT ;  /* 0x000000000000894d */ /* 0x000fea0003800000 */
[----:B------:R-:W-:-:S05]  /*0320*/  IMAD.WIDE R2, R0, 0x4, R6 ;  /* 0x0000000400027825 */ /* 0x000fca00078e0206 */
[----:B------:R-:W2:Y:S01]  /*0330*/  LDG.E R4, desc[UR4][R2.64] ;  /* 0x0000000402047981 */ /* 0x000ea2000c1e1900 */
[----:B------:R-:W-:-:S05]  /*0340*/  IMAD.IADD R11, R5, 0x1, R8 ;  /* 0x00000001050b7824 */ /* 0x000fca00078e0208 */
[----:B--2---:R-:W-:-:S13]  /*0350*/  ISETP.GT.AND P0, PT, R4, R11, PT ;  /* 0x0000000b0400720c */ /* 0x004fda0003f04270 */
[----:B------:R-:W-:Y:S05]  /*0360*/  @!P0 EXIT ;  /* 0x000000000000894d */ /* 0x000fea0003800000 */
[----:B------:R-:W0:Y:S01]  /*0370*/  LDC.64 R6, c[0x0][0x390] ;  /* 0x0000e400ff067b82 */ /* 0x000e220000000a00 */
[----:B------:R-:W-:Y:S01]  /*0380*/  STG.E desc[UR4][R2.64], R11 ;  /* 0x0000000b02007986 */ /* 0x000fe2000c101904 */
[----:B0-----:R-:W-:-:S06]  /*0390*/  IMAD.WIDE R4, R9, 0x4, R6 ;  /* 0x0000000409047825 */ /* 0x001fcc00078e0206 */
[----:B------:R-:W2:Y:S01]  /*03a0*/  LDG.E R5, desc[UR4][R4.64] ;  /* 0x0000000404057981 */ /* 0x000ea2000c1e1900 */
[----:B------:R-:W-:-:S05]  /*03b0*/  IMAD.WIDE R6, R0, 0x4, R6 ;  /* 0x0000000400067825 */ /* 0x000fca00078e0206 */
[----:B--2---:R-:W-:Y:S01]  /*03c0*/  STG.E desc[UR4][R6.64], R5 ;  /* 0x0000000506007986 */ /* 0x004fe2000c101904 */
[----:B------:R-:W-:Y:S05]  /*03d0*/  EXIT ;  /* 0x000000000000794d */ /* 0x000fea0003800000 */
.L_x_0:
[----:B------:R-:W-:-:S00]  /*03e0*/  BRA `(.L_x_0) ;  /* 0xfffffffc00fc7947 */ /* 0x000fc0000383ffff */
[----:B------:R-:W-:-:S00]  /*03f0*/  NOP ;  /* 0x0000000000007918 */ /* 0x000fc00000000000 */
        /* <DEDUP_REMOVED lines=8> */
.L_x_170:


//--------------------- .text._Z7computePiS_PxS0_S0_S0_S0_S_S_iS_iS0_S0_S0_S0_S0_ --------------------------
	.section	.text._Z7computePiS_PxS0_S0_S0_S0_S_S_iS_iS0_S0_S0_S0_S0_,"ax",@progbits
	.align	128
        .global         _Z7computePiS_PxS0_S0_S0_S0_S_S_iS_iS0_S0_S0_S0_S0_
        .type           _Z7computePiS_PxS0_S0_S0_S0_S_S_iS_iS0_S0_S0_S0_S0_,@function
        .size           _Z7computePiS_PxS0_S0_S0_S0_S_S_iS_iS0_S0_S0_S0_S0_,(.L_x_169 - _Z7computePiS_PxS0_S0_S0_S0_S_S_iS_iS0_S0_S0_S0_S0_)
        .other          _Z7computePiS_PxS0_S0_S0_S0_S_S_iS_iS0_S0_S0_S0_S0_,@"STO_CUDA_ENTRY STV_DEFAULT"
_Z7computePiS_PxS0_S0_S0_S0_S_S_iS_iS0_S0_S0_S0_S0_:
.text._Z7computePiS_PxS0_S0_S0_S0_S_S_iS_iS0_S0_S0_S0_S0_:
[----:B------:R-:W0:Y:S08]  /*0000*/  LDC R1, c[0x0][0x37c] ;  /* 0x0000df00ff017b82 */ /* 0x000e300000000800 */
[----:B------:R-:W1:Y:S01]  /*0010*/  LDC.64 R4, c[0x0][0x388] ;  /* 0x0000e200ff047b82 */ /* 0x000e620000000a00 */
[----:B------:R-:W1:Y:S01]  /*0020*/  LDCU.64 UR36, c[0x0][0x358] ;  /* 0x00006b00ff2477ac */ /* 0x000e620008000a00 */
[----:B0-----:R-:W-:Y:S01]  /*0030*/  VIADD R1, R1, 0xfffffff8 ;  /* 0xfffffff801017836 */ /* 0x001fe20000000000 */
[----:B-1----:R-:W2:Y:S01]  /*0040*/  LDG.E R4, desc[UR36][R4.64] ;  /* 0x0000002404047981 */ /* 0x002ea2000c1e1900 */
[----:B------:R-:W0:Y:S04]  /*0050*/  LDCU UR5, c[0x0][0x2fc] ;  /* 0x00005f80ff0577ac */ /* 0x000e280008000800 */
[----:B------:R-:W1:Y:S01]  /*0060*/  S2UR UR6, SR_CTAID.X ;  /* 0x00000000000679c3 */ /* 0x000e620000002500 */
[----:B------:R-:W1:Y:S01]  /*0070*/  S2R R0, SR_TID.X ;  /* 0x0000000000007919 */ /* 0x000e620000002100 */
[----:B------:R-:W3:Y:S06]  /*0080*/  LDCU UR4, c[0x0][0x2f8] ;  /* 0x00005f00ff0477ac */ /* 0x000eec0008000800 */
[----:B------:R-:W1:Y:S01]  /*0090*/  LDC R25, c[0x0][0x360] ;  /* 0x0000d800ff197b82 */ /* 0x000e620000000800 */
[----:B---3--:R-:W-:-:S05]  /*00a0*/  IADD3 R2, P1, PT, R1, UR4, RZ ;  /* 0x0000000401027c10 */ /* 0x008fca000ff3e0ff */
[----:B0-----:R-:W-:Y:S02]  /*00b0*/  IMAD.X R24, RZ, RZ, UR5, P1 ;  /* 0x00000005ff187e24 */ /* 0x001fe400088e06ff */
[----:B-1----:R-:W-:-:S05]  /*00c0*/  IMAD R25, R25, UR6, R0 ;  /* 0x0000000619197c24 */ /* 0x002fca000f8e0200 */
[----:B--2---:R-:W-:-:S13]  /*00d0*/  ISETP.GE.AND P0, PT, R25, R4, PT ;  /* 0x000000041900720c */ /* 0x004fda0003f06270 */
[----:B------:R-:W-:Y:S05]  /*00e0*/  @P0 EXIT ;  /* 0x000000000000094d */ /* 0x000fea0003800000 */
[----:B------:R-:W0:Y:S02]  /*00f0*/  LDC.64 R18, c[0x0][0x390] ;  /* 0x0000e400ff127b82 */ /* 0x000e240000000a00 */
[----:B0-----:R-:W-:-:S05]  /*0100*/  IMAD.WIDE R18, R25, 0x8, R18 ;  /* 0x0000000819127825 */ /* 0x001fca00078e0212 */
[----:B------:R-:W2:Y:S02]  /*0110*/  LDG.E R22, desc[UR36][R18.64] ;  /* 0x0000002412167981 */ /* 0x000ea4000c1e1900 */
[----:B--2---:R-:W-:-:S13]  /*0120*/  ISETP.NE.AND P0, PT, R22, -0x1, PT ;  /* 0xffffffff1600780c */ /* 0x004fda0003f05270 */
[----:B------:R-:W-:Y:S05]  /*0130*/  @!P0 EXIT ;  /* 0x000000000000894d */ /* 0x000fea0003800000 */
[----:B------:R-:W0:Y:S01]  /*0140*/  LDCU.64 UR4, c[0x0][0x398] ;  /* 0x00007300ff0477ac */ /* 0x000e220008000a00 */
[--C-:B------:R-:W-:Y:S02]  /*0150*/  SHF.R.S64 R0, RZ, 0x1d, R22.reuse ;  /* 0x0000001dff007819 */ /* 0x100fe40000001016 */
[----:B------:R-:W-:Y:S02]  /*0160*/  SHF.R.S32.HI R3, RZ, 0x1d, R22 ;  /* 0x0000001dff037819 */ /* 0x000fe40000011416 */
[----:B0-----:R-:W-:-:S04]  /*0170*/  IADD3 R6, P0, PT, R0, UR4, RZ ;  /* 0x0000000400067c10 */ /* 0x001fc8000ff1e0ff */
[C---:B------:R-:W-:Y:S01]  /*0180*/  IADD3.X R7, PT, PT, R3.reuse, UR5, RZ, P0, !PT ;  /* 0x0000000503077c10 */ /* 0x040fe200087fe4ff */
[----:B------:R-:W0:Y:S04]  /*0190*/  LDCU.128 UR4, c[0x0][0x3a0] ;  /* 0x00007400ff0477ac */ /* 0x000e280008000c00 */
[----:B------:R-:W2:Y:S01]  /*01a0*/  LDG.E.64 R10, desc[UR36][R6.64] ;  /* 0x00000024060a7981 */ /* 0x000ea2000c1e1b00 */
[----:B------:R-:W-:Y:S01]  /*01b0*/  BSSY.RECONVERGENT B0, `(.L_x_1) ;  /* 0x000003a000007945 */ /* 0x000fe20003800200 */
[C---:B0-----:R-:W-:Y:S02]  /*01c0*/  IADD3 R4, P1, PT, R0.reuse, UR6, RZ ;  /* 0x0000000600047c10 */ /* 0x041fe4000ff3e0ff */
[----:B------:R-:W-:Y:S02]  /*01d0*/  IADD3 R16, P2, PT, R0, UR4, RZ ;  /* 0x0000000400107c10 */ /* 0x000fe4000ff5e0ff */
[----:B------:R-:W-:-:S02]  /*01e0*/  IADD3.X R5, PT, PT, R3, UR7, RZ, P1, !PT ;  /* 0x0000000703057c10 */ /* 0x000fc40008ffe4ff */
[----:B------:R-:W-:Y:S02]  /*01f0*/  IADD3.X R17, PT, PT, R3, UR5, RZ, P2, !PT ;  /* 0x0000000503117c10 */ /* 0x000fe400097fe4ff */
[----:B--2---:R-:W-:-:S04]  /*0200*/  ISETP.GE.U32.AND P0, PT, R10, 0x1, PT ;  /* 0x000000010a00780c */ /* 0x004fc80003f06070 */
[----:B------:R-:W-:-:S13]  /*0210*/  ISETP.GE.AND.EX P0, PT, R11, RZ, PT, P0 ;  /* 0x000000ff0b00720c */ /* 0x000fda0003f06300 */
[----:B------:R-:W-:Y:S05]  /*0220*/  @!P0 BRA `(.L_x_2) ;  /* 0x0000000000c88947 */ /* 0x000fea0003800000 */
[----:B------:R-:W2:Y:S01]  /*0230*/  LDG.E.64 R12, desc[UR36][R4.64] ;  /* 0x00000024040c7981 */ /* 0x000ea2000c1e1b00 */
[----:B------:R-:W0:Y:S02]  /*0240*/  LDCU.64 UR4, c[0x0][0x3e0] ;  /* 0x00007c00ff0477ac */ /* 0x000e240008000a00 */
[----:B0-----:R-:W-:-:S04]  /*0250*/  IADD3 R8, P2, PT, R0, UR4, RZ ;  /* 0x0000000400087c10 */ /* 0x001fc8000ff5e0ff */
[----:B------:R-:W-:Y:S01]  /*0260*/  IADD3.X R9, PT, PT, R3, UR5, RZ, P2, !PT ;  /* 0x0000000503097c10 */ /* 0x000fe200097fe4ff */
[----:B------:R-:W0:Y:S01]  /*0270*/  LDCU.64 UR4, c[0x0][0x3e8] ;  /* 0x00007d00ff0477ac */ /* 0x000e220008000a00 */
[----:B--2---:R-:W-:-:S04]  /*0280*/  ISETP.GE.U32.AND P0, PT, R10, R12, PT ;  /* 0x0000000c0a00720c */ /* 0x004fc80003f06070 */
[----:B------:R-:W-:-:S13]  /*0290*/  ISETP.GE.AND.EX P0, PT, R11, R13, PT, P0 ;  /* 0x0000000d0b00720c */ /* 0x000fda0003f06300 */
[----:B------:R-:W-:-:S05]  /*02a0*/  @P0 IADD3 R26, P1, PT, R10, -R12, RZ ;  /* 0x8000000c0a1a0210 */ /* 0x000fca0007f3e0ff */
[----:B------:R-:W-:-:S05]  /*02b0*/  @P0 IMAD.X R27, R11, 0x1, ~R13, P1 ;  /* 0x000000010b1b0824 */ /* 0x000fca00008e0e0d */
[----:B------:R-:W-:Y:S04]  /*02c0*/  @P0 STG.E.64 desc[UR36][R6.64], R26 ;  /* 0x0000001a06000986 */ /* 0x000fe8000c101b24 */
[----:B------:R-:W2:Y:S04]  /*02d0*/  @P0 LDG.E.64 R14, desc[UR36][R4.64] ;  /* 0x00000024040e0981 */ /* 0x000ea8000c1e1b00 */
[----:B------:R-:W2:Y:S01]  /*02e0*/  @P0 LDG.E.64 R20, desc[UR36][R8.64] ;  /* 0x0000002408140981 */ /* 0x000ea2000c1e1b00 */
[----:B------:R-:W-:-:S05]  /*02f0*/  @!P0 IADD3 R28, P1, PT, -R10, R12, RZ ;  /* 0x0000000c0a1c8210 */ /* 0x000fca0007f3e1ff */
[----:B------:R-:W-:Y:S01]  /*0300*/  @!P0 IMAD.X R29, R13, 0x1, ~R11, P1 ;  /* 0x000000010d1d8824 */ /* 0x000fe200008e0e0b */
[----:B--2---:R-:W-:-:S05]  /*0310*/  @P0 IADD3 R20, P1, PT, R14, R20, RZ ;  /* 0x000000140e140210 */ /* 0x004fca0007f3e0ff */
[----:B------:R-:W-:-:S05]  /*0320*/  @P0 IMAD.X R21, R15, 0x1, R21, P1 ;  /* 0x000000010f150824 */ /* 0x000fca00008e0615 */
[----:B------:R-:W-:Y:S04]  /*0330*/  @P0 STG.E.64 desc[UR36][R8.64], R20 ;  /* 0x0000001408000986 */ /* 0x000fe8000c101b24 */
[----:B------:R-:W-:Y:S04]  /*0340*/  @P0 STG.E.64 desc[UR36][R4.64], RZ ;  /* 0x000000ff04000986 */ /* 0x000fe8000c101b24 */
[----:B------:R-:W2:Y:S04]  /*0350*/  @P0 LDG.E.64 R10, desc[UR36][R6.64] ;  /* 0x00000024060a0981 */ /* 0x000ea8000c1e1b00 */
[----:B------:R1:W-:Y:S04]  /*0360*/  @!P0 STG.E.64 desc[UR36][R4.64], R28 ;  /* 0x0000001c04008986 */ /* 0x0003e8000c101b24 */
[----:B------:R-:W3:Y:S04]  /*0370*/  @!P0 LDG.E.64 R12, desc[UR36][R6.64] ;  /* 0x00000024060c8981 */ /* 0x000ee8000c1e1b00 */
[----:B------:R-:W3:Y:S02]  /*0380*/  @!P0 LDG.E.64 R14, desc[UR36][R8.64] ;  /* 0x00000024080e8981 */ /* 0x000ee4000c1e1b00 */
[----:B---3--:R-:W-:-:S05]  /*0390*/  @!P0 IADD3 R26, P1, PT, R12, R14, RZ ;  /* 0x0000000e0c1a8210 */ /* 0x008fca0007f3e0ff */
[----:B------:R-:W-:-:S05]  /*03a0*/  @!P0 IMAD.X R27, R13, 0x1, R15, P1 ;  /* 0x000000010d1b8824 */ /* 0x000fca00008e060f */
[----:B------:R3:W-:Y:S04]  /*03b0*/  @!P0 STG.E.64 desc[UR36][R8.64], R26 ;  /* 0x0000001a08008986 */ /* 0x0007e8000c101b24 */
[----:B------:R4:W-:Y:S04]  /*03c0*/  @!P0 STG.E.64 desc[UR36][R6.64], RZ ;  /* 0x000000ff06008986 */ /* 0x0009e8000c101b24 */
[----:B------:R-:W2:Y:S01]  /*03d0*/  LDG.E.64 R14, desc[UR36][R16.64] ;  /* 0x00000024100e7981 */ /* 0x000ea2000c1e1b00 */
[----:B------:R-:W-:Y:S02]  /*03e0*/  @!P0 CS2R R10, SRZ ;  /* 0x00000000000a8805 */ /* 0x000fe4000001ff00 */
[----:B0-----:R-:W-:-:S04]  /*03f0*/  IADD3 R12, P2, PT, R0, UR4, RZ ;  /* 0x00000004000c7c10 */ /* 0x001fc8000ff5e0ff */
[----:B------:R-:W-:Y:S02]  /*0400*/  IADD3.X R13, PT, PT, R3, UR5, RZ, P2, !PT ;  /* 0x00000005030d7c10 */ /* 0x000fe400097fe4ff */
[----:B--2---:R-:W-:-:S04]  /*0410*/  ISETP.GE.U32.AND P0, PT, R10, R14, PT ;  /* 0x0000000e0a00720c */ /* 0x004fc80003f06070 */
[----:B------:R-:W-:-:S13]  /*0420*/  ISETP.GE.AND.EX P0, PT, R11, R15, PT, P0 ;  /* 0x0000000f0b00720c */ /* 0x000fda0003f06300 */
[----:B-1----:R-:W-:-:S05]  /*0430*/  @P0 IADD3 R28, P1, PT, -R14, R10, RZ ;  /* 0x0000000a0e1c0210 */ /* 0x002fca0007f3e1ff */
[----:B------:R-:W-:-:S05]  /*0440*/  @P0 IMAD.X R29, R11, 0x1, ~R15, P1 ;  /* 0x000000010b1d0824 */ /* 0x000fca00008e0e0f */
[----:B------:R4:W-:Y:S04]  /*0450*/  @P0 STG.E.64 desc[UR36][R6.64], R28 ;  /* 0x0000001c06000986 */ /* 0x0009e8000c101b24 */
[----:B---3--:R-:W2:Y:S04]  /*0460*/  @P0 LDG.E.64 R8, desc[UR36][R16.64] ;  /* 0x0000002410080981 */ /* 0x008ea8000c1e1b00 */
[----:B------:R-:W2:Y:S01]  /*0470*/  @P0 LDG.E.64 R20, desc[UR36][R12.64] ;  /* 0x000000240c140981 */ /* 0x000ea2000c1e1b00 */
[----:B------:R-:W-:-:S05]  /*0480*/  @!P0 IADD3 R26, P2, PT, R14, -R10, RZ ;  /* 0x8000000a0e1a8210 */ /* 0x000fca0007f5e0ff */
[----:B------:R-:W-:Y:S01]  /*0490*/  @!P0 IMAD.X R27, R15, 0x1, ~R11, P2 ;  /* 0x000000010f1b8824 */ /* 0x000fe200010e0e0b */
[----:B--2---:R-:W-:-:S05]  /*04a0*/  @P0 IADD3 R14, P1, PT, R8, R20, RZ ;  /* 0x00000014080e0210 */ /* 0x004fca0007f3e0ff */
[----:B------:R-:W-:-:S05]  /*04b0*/  @P0 IMAD.X R15, R9, 0x1, R21, P1 ;  /* 0x00000001090f0824 */ /* 0x000fca00008e0615 */
[----:B------:R4:W-:Y:S04]  /*04c0*/  @P0 STG.E.64 desc[UR36][R12.64], R14 ;  /* 0x0000000e0c000986 */ /* 0x0009e8000c101b24 */
[----:B------:R4:W-:Y:S04]  /*04d0*/  @P0 STG.E.64 desc[UR36][R16.64], RZ ;  /* 0x000000ff10000986 */ /* 0x0009e8000c101b24 */
[----:B------:R4:W-:Y:S04]  /*04e0*/  @!P0 STG.E.64 desc[UR36][R16.64], R26 ;  /* 0x0000001a10008986 */ /* 0x0009e8000c101b24 */
[----:B------:R-:W2:Y:S04]  /*04f0*/  @!P0 LDG.E.64 R8, desc[UR36][R6.64] ;  /* 0x0000002406088981 */ /* 0x000ea8000c1e1b00 */
[----:B------:R-:W2:Y:S02]  /*0500*/  @!P0 LDG.E.64 R10, desc[UR36][R12.64] ;  /* 0x000000240c0a8981 */ /* 0x000ea4000c1e1b00 */
[----:B--2---:R-:W-:-:S05]  /*0510*/  @!P0 IADD3 R8, P1, PT, R8, R10, RZ ;  /* 0x0000000a08088210 */ /* 0x004fca0007f3e0ff */
[----:B------:R-:W-:-:S05]  /*0520*/  @!P0 IMAD.X R9, R9, 0x1, R11, P1 ;  /* 0x0000000109098824 */ /* 0x000fca00008e060b */
[----:B------:R4:W-:Y:S04]  /*0530*/  @!P0 STG.E.64 desc[UR36][R12.64], R8 ;  /* 0x000000080c008986 */ /* 0x0009e8000c101b24 */
[----:B------:R4:W-:Y:S02]  /*0540*/  @!P0 STG.E.64 desc[UR36][R6.64], RZ ;  /* 0x000000ff06008986 */ /* 0x0009e4000c101b24 */
.L_x_2:
[----:B------:R-:W-:Y:S05]  /*0550*/  BSYNC.RECONVERGENT B0 ;  /* 0x0000000000007941 */ /* 0x000fea0003800200 */
.L_x_1:
[----:B------:R-:W-:Y:S06]  /*0560*/  BAR.SYNC.DEFER_BLOCKING 0x0 ;  /* 0x0000000000007b1d */ /* 0x000fec0000010000 */
[----:B----4-:R-:W2:Y:S01]  /*0570*/  LDG.E.64 R6, desc[UR36][R16.64] ;  /* 0x0000002410067981 */ /* 0x010ea2000c1e1b00 */
[----:B------:R-:W-:Y:S01]  /*0580*/  BSSY.RECONVERGENT B0, `(.L_x_3) ;  /* 0x000000b000007945 */ /* 0x000fe20003800200 */
[----:B--2---:R-:W-:-:S04]  /*0590*/  ISETP.NE.U32.AND P0, PT, R6, RZ, PT ;  /* 0x000000ff0600720c */ /* 0x004fc80003f05070 */
[----:B------:R-:W-:-:S13]  /*05a0*/  ISETP.NE.AND.EX P0, PT, R7, RZ, PT, P0 ;  /* 0x000000ff0700720c */ /* 0x000fda0003f05300 */
[----:B------:R-:W-:Y:S05]  /*05b0*/  @P0 BRA `(.L_x_4) ;  /* 0x00000000001c0947 */ /* 0x000fea0003800000 */
[----:B------:R-:W2:Y:S02]  /*05c0*/  LDG.E.64 R4, desc[UR36][R4.64] ;  /* 0x0000002404047981 */ /* 0x000ea4000c1e1b00 */
[----:B--2---:R-:W-:-:S04]  /*05d0*/  ISETP.NE.U32.AND P0, PT, R4, RZ, PT ;  /* 0x000000ff0400720c */ /* 0x004fc80003f05070 */
[----:B------:R-:W-:-:S13]  /*05e0*/  ISETP.NE.AND.EX P0, PT, R5, RZ, PT, P0 ;  /* 0x000000ff0500720c */ /* 0x000fda0003f05300 */
[----:B------:R-:W-:Y:S02]  /*05f0*/  @!P0 IMAD.MOV.U32 R6, RZ, RZ, -0x1 ;  /* 0xffffffffff068424 */ /* 0x000fe400078e00ff */
[----:B------:R-:W-:-:S05]  /*0600*/  @!P0 IMAD.MOV.U32 R7, RZ, RZ, -0x1 ;  /* 0xffffffffff078424 */ /* 0x000fca00078e00ff */
[----:B------:R0:W-:Y:S01]  /*0610*/  @!P0 STG.E.64 desc[UR36][R18.64], R6 ;  /* 0x0000000612008986 */ /* 0x0001e2000c101b24 */
[----:B------:R-:W-:Y:S05]  /*0620*/  @!P0 EXIT ;  /* 0x000000000000894d */ /* 0x000fea0003800000 */
.L_x_4:
[----:B------:R-:W-:Y:S05]  /*0630*/  BSYNC.RECONVERGENT B0 ;  /* 0x0000000000007941 */ /* 0x000fea0003800200 */
.L_x_3:
[----:B------:R-:W1:Y:S01]  /*0640*/  LDCU UR4, c[0x0][0x3c8] ;  /* 0x00007900ff0477ac */ /* 0x000e620008000800 */
[----:B------:R-:W-:Y:S01]  /*0650*/  IMAD.MOV.U32 R23, RZ, RZ, -0x1 ;  /* 0xffffffffff177424 */ /* 0x000fe200078e00ff */
[----:B-1----:R-:W-:-:S09]  /*0660*/  UISETP.GE.AND UP0, UPT, UR4, 0x1, UPT ;  /* 0x000000010400788c */ /* 0x002fd2000bf06270 */
[----:B------:R-:W-:Y:S05]  /*0670*/  BRA.U !UP0, `(.L_x_5) ;  /* 0x0000001108287547 */ /* 0x000fea000b800000 */
[----:B------:R-:W-:Y:S02]  /*0680*/  UISETP.GE.U32.AND UP0, UPT, UR4, 0x8, UPT ;  /* 0x000000080400788c */ /* 0x000fe4000bf06070 */
[----:B------:R-:W-:Y:S01]  /*0690*/  IMAD R0, R22, UR4, RZ ;  /* 0x0000000416007c24 */ /* 0x000fe2000f8e02ff */
[----:B------:R-:W-:Y:S01]  /*06a0*/  CS2R R4, SRZ ;  /* 0x0000000000047805 */ /* 0x000fe2000001ff00 */
[----:B------:R-:W-:Y:S01]  /*06b0*/  IMAD.MOV.U32 R3, RZ, RZ, 0x7fffffff ;  /* 0x7fffffffff037424 */ /* 0x000fe200078e00ff */
[----:B------:R-:W-:Y:S01]  /*06c0*/  ULOP3.LUT UR5, UR4, 0x7, URZ, 0xc0, !UPT ;  /* 0x0000000704057892 */ /* 0x000fe2000f8ec0ff */
[----:B------:R-:W-:-:S03]  /*06d0*/  IMAD.MOV.U32 R23, RZ, RZ, -0x1 ;  /* 0xffffffffff177424 */ /* 0x000fc600078e00ff */
[----:B------:R-:W-:Y:S08]  /*06e0*/  BRA.U !UP0, `(.L_x_6) ;  /* 0x0000000908047547 */ /* 0x000ff0000b800000 */
[----:B0-----:R-:W0:Y:S01]  /*06f0*/  LDC.64 R6, c[0x0][0x398] ;  /* 0x0000e600ff067b82 */ /* 0x001e220000000a00 */
[----:B------:R-:W-:Y:S01]  /*0700*/  IMAD.MOV.U32 R3, RZ, RZ, 0x7fffffff ;  /* 0x7fffffffff037424 */ /* 0x000fe200078e00ff */
[----:B------:R-:W-:Y:S01]  /*0710*/  CS2R R4, SRZ ;  /* 0x0000000000047805 */ /* 0x000fe2000001ff00 */
[----:B------:R-:W-:Y:S01]  /*0720*/  IMAD.MOV.U32 R23, RZ, RZ, -0x1 ;  /* 0xffffffffff177424 */ /* 0x000fe200078e00ff */
[----:B------:R-:W1:Y:S01]  /*0730*/  LDCU.64 UR6, c[0x0][0x3c0] ;  /* 0x00007800ff0677ac */ /* 0x000e620008000a00 */
[----:B------:R-:W-:-:S12]  /*0740*/  ULOP3.LUT UR4, UR4, 0x7ffffff8, URZ, 0xc0, !UPT ;  /* 0x7ffffff804047892 */ /* 0x000fd8000f8ec0ff */
.L_x_7:
[----:B0-----:R-:W-:-:S05]  /*0750*/  IMAD.WIDE.U32 R8, R5, 0x8, R6 ;  /* 0x0000000805087825 */ /* 0x001fca00078e0006 */
[----:B------:R-:W2:Y:S04]  /*0760*/  LDG.E.64 R12, desc[UR36][R8.64] ;  /* 0x00000024080c7981 */ /* 0x000ea8000c1e1b00 */
[----:B------:R-:W3:Y:S04]  /*0770*/  LDG.E.64 R14, desc[UR36][R8.64+0x10] ;  /* 0x00001024080e7981 */ /* 0x000ee8000c1e1b00 */
[----:B------:R-:W4:Y:S04]  /*0780*/  LDG.E.64 R20, desc[UR36][R8.64+0x8] ;  /* 0x0000082408147981 */ /* 0x000f28000c1e1b00 */
[----:B------:R-:W5:Y:S01]  /*0790*/  LDG.E.64 R10, desc[UR36][R8.64+0x18] ;  /* 0x00001824080a7981 */ /* 0x000f62000c1e1b00 */
[----:B--2---:R-:W-:-:S04]  /*07a0*/  ISETP.GE.U32.AND P1, PT, R12, 0x1, PT ;  /* 0x000000010c00780c */ /* 0x004fc80003f26070 */
[----:B------:R-:W-:Y:S02]  /*07b0*/  ISETP.GE.AND.EX P1, PT, R13, RZ, PT, P1 ;  /* 0x000000ff0d00720c */ /* 0x000fe40003f26310 */
[----:B------:R-:W2:Y:S01]  /*07c0*/  LDG.E.64 R12, desc[UR36][R8.64+0x20] ;  /* 0x00002024080c7981 */ /* 0x000ea2000c1e1b00 */
[----:B---3--:R-:W-:-:S10]  /*07d0*/  ISETP.GE.U32.AND P0, PT, R14, 0x1, PT ;  /* 0x000000010e00780c */ /* 0x008fd40003f06070 */
[----:B------:R-:W0:Y:S01]  /*07e0*/  @P1 LDC.64 R26, c[0x0][0x3c0] ;  /* 0x0000f000ff1a1b82 */ /* 0x000e220000000a00 */
[----:B----4-:R-:W-:Y:S02]  /*07f0*/  ISETP.GE.U32.AND P6, PT, R20, 0x1, PT ;  /* 0x000000011400780c */ /* 0x010fe40003fc6070 */
[----:B------:R-:W-:Y:S02]  /*0800*/  ISETP.GE.AND.EX P0, PT, R15, RZ, PT, P0 ;  /* 0x000000ff0f00720c */ /* 0x000fe40003f06300 */
[--C-:B------:R-:W-:Y:S02]  /*0810*/  SHF.R.S32.HI R15, RZ, 0x1f, R5.reuse ;  /* 0x0000001fff0f7819 */ /* 0x100fe40000011405 */
[C---:B------:R-:W-:Y:S02]  /*0820*/  IADD3 R20, P2, PT, R0.reuse, R5, RZ ;  /* 0x0000000500147210 */ /* 0x040fe40007f5e0ff */
[----:B------:R-:W-:Y:S01]  /*0830*/  ISETP.GE.AND.EX P6, PT, R21, RZ, PT, P6 ;  /* 0x000000ff1500720c */ /* 0x000fe20003fc6360 */
[C---:B------:R-:W-:Y:S01]  /*0840*/  @P1 IMAD.IADD R21, R0.reuse, 0x1, R5 ;  /* 0x0000000100151824 */ /* 0x040fe200078e0205 */
[----:B------:R-:W-:-:S02]  /*0850*/  LEA.HI.X.SX32 R15, R0, R15, 0x1, P2 ;  /* 0x0000000f000f7211 */ /* 0x000fc400010f0eff */
[----:B-1----:R-:W-:-:S04]  /*0860*/  LEA R14, P2, R20, UR6, 0x2 ;  /* 0x00000006140e7c11 */ /* 0x002fc8000f8410ff */
[----:B------:R-:W-:-:S05]  /*0870*/  LEA.HI.X R15, R20, UR7, R15, 0x2, P2 ;  /* 0x00000007140f7c11 */ /* 0x000fca00090f140f */
[----:B------:R-:W3:Y:S01]  /*0880*/  @P6 LDG.E R28, desc[UR36][R14.64+0x4] ;  /* 0x000004240e1c6981 */ /* 0x000ee2000c1e1900 */
[----:B0-----:R-:W-:-:S03]  /*0890*/  @P1 IMAD.WIDE R26, R21, 0x4, R26 ;  /* 0x00000004151a1825 */ /* 0x001fc600078e021a */
[----:B------:R-:W4:Y:S04]  /*08a0*/  LDG.E.64 R20, desc[UR36][R8.64+0x28] ;  /* 0x0000282408147981 */ /* 0x000f28000c1e1b00 */
[----:B------:R-:W3:Y:S01]  /*08b0*/  @P1 LDG.E R26, desc[UR36][R26.64] ;  /* 0x000000241a1a1981 */ /* 0x000ee2000c1e1900 */
[----:B-----5:R-:W-:-:S03]  /*08c0*/  ISETP.GE.U32.AND P4, PT, R10, 0x1, PT ;  /* 0x000000010a00780c */ /* 0x020fc60003f86070 */
[----:B------:R-:W5:Y:S01]  /*08d0*/  @P0 LDG.E R30, desc[UR36][R14.64+0x8] ;  /* 0x000008240e1e0981 */ /* 0x000f62000c1e1900 */
[----:B------:R-:W-:-:S03]  /*08e0*/  ISETP.GE.AND.EX P4, PT, R11, RZ, PT, P4 ;  /* 0x000000ff0b00720c */ /* 0x000fc60003f86340 */
[----:B------:R-:W5:Y:S01]  /*08f0*/  LDG.E.64 R10, desc[UR36][R8.64+0x30] ;  /* 0x00003024080a7981 */ /* 0x000f62000c1e1b00 */
[----:B--2---:R-:W-:-:S04]  /*0900*/  ISETP.GE.U32.AND P2, PT, R12, 0x1, PT ;  /* 0x000000010c00780c */ /* 0x004fc80003f46070 */
[----:B------:R-:W-:Y:S02]  /*0910*/  ISETP.GE.AND.EX P2, PT, R13, RZ, PT, P2 ;  /* 0x000000ff0d00720c */ /* 0x000fe40003f46320 */
[----:B------:R0:W2:Y:S11]  /*0920*/  LDG.E.64 R12, desc[UR36][R8.64+0x38] ;  /* 0x00003824080c7981 */ /* 0x0000b6000c1e1b00 */
[----:B------:R-:W2:Y:S01]  /*0930*/  @P2 LDG.E R8, desc[UR36][R14.64+0x10] ;  /* 0x000010240e082981 */ /* 0x000ea2000c1e1900 */
[----:B----4-:R-:W-:-:S03]  /*0940*/  ISETP.GE.U32.AND P3, PT, R20, 0x1, PT ;  /* 0x000000011400780c */ /* 0x010fc60003f66070 */
[----:B------:R-:W4:Y:S01]  /*0950*/  @P4 LDG.E R20, desc[UR36][R14.64+0xc] ;  /* 0x00000c240e144981 */ /* 0x000f22000c1e1900 */
[----:B------:R-:W-:Y:S02]  /*0960*/  ISETP.GE.AND.EX P3, PT, R21, RZ, PT, P3 ;  /* 0x000000ff1500720c */ /* 0x000fe40003f66330 */
[----:B---3--:R-:W-:Y:S02]  /*0970*/  @P1 ISETP.GT.U32.AND P5, PT, R3, R26, PT ;  /* 0x0000001a0300120c */ /* 0x008fe40003fa4070 */
[----:B------:R-:W-:-:S04]  /*0980*/  @P1 SHF.R.S32.HI R21, RZ, 0x1f, R26 ;  /* 0x0000001fff151819 */ /* 0x000fc8000001141a */
[----:B------:R-:W-:-:S04]  /*0990*/  @P1 ISETP.GT.AND.EX P5, PT, R4, R21, PT, P5 ;  /* 0x000000150400120c */ /* 0x000fc80003fa4350 */
[----:B------:R-:W-:Y:S02]  /*09a0*/  @P1 SEL R23, R5, R23, P5 ;  /* 0x0000001705171207 */ /* 0x000fe40002800000 */
[----:B------:R-:W-:-:S04]  /*09b0*/  @P1 ISETP.LT.U32.AND P5, PT, R3, R26, PT ;  /* 0x0000001a0300120c */ /* 0x000fc80003fa1070 */
[----:B------:R-:W-:-:S04]  /*09c0*/  @P1 ISETP.LT.AND.EX P5, PT, R4, R21, PT, P5 ;  /* 0x000000150400120c */ /* 0x000fc80003fa1350 */
[----:B------:R-:W-:Y:S02]  /*09d0*/  @P1 SEL R3, R3, R26, P5 ;  /* 0x0000001a03031207 */ /* 0x000fe40002800000 */
[----:B------:R-:W-:Y:S02]  /*09e0*/  @P1 SEL R4, R4, R21, P5 ;  /* 0x0000001504041207 */ /* 0x000fe40002800000 */
[----:B------:R-:W-:Y:S02]  /*09f0*/  @P6 ISETP.GT.U32.AND P1, PT, R3, R28, PT ;  /* 0x0000001c0300620c */ /* 0x000fe40003f24070 */
[----:B0-----:R-:W-:-:S04]  /*0a00*/  @P6 SHF.R.S32.HI R9, RZ, 0x1f, R28 ;  /* 0x0000001fff096819 */ /* 0x001fc8000001141c */
[----:B------:R-:W-:Y:S02]  /*0a10*/  @P6 ISETP.GT.AND.EX P1, PT, R4, R9, PT, P1 ;  /* 0x000000090400620c */ /* 0x000fe40003f24310 */
[----:B------:R-:W-:Y:S02]  /*0a20*/  PLOP3.LUT P5, PT, PT, PT, PT, 0x8, 0x80 ;  /* 0x000000000080781c */ /* 0x000fe40003fae170 */
[----:B------:R-:W-:Y:S02]  /*0a30*/  @P6 PLOP3.LUT P5, PT, P1, PT, PT, 0x80, 0x8 ;  /* 0x000000000008681c */ /* 0x000fe40000faf070 */
[----:B-----5:R-:W-:Y:S02]  /*0a40*/  ISETP.GE.U32.AND P1, PT, R10, 0x1, PT ;  /* 0x000000010a00780c */ /* 0x020fe40003f26070 */
[----:B------:R-:W3:Y:S09]  /*0a50*/  @P3 LDG.E R10, desc[UR36][R14.64+0x14] ;  /* 0x000014240e0a3981 */ /* 0x000ef2000c1e1900 */
[----:B------:R-:W-:Y:S01]  /*0a60*/  @P5 VIADD R23, R5, 0x1 ;  /* 0x0000000105175836 */ /* 0x000fe20000000000 */
[----:B------:R-:W-:-:S04]  /*0a70*/  @P6 ISETP.LT.U32.AND P5, PT, R3, R28, PT ;  /* 0x0000001c0300620c */ /* 0x000fc80003fa1070 */
[----:B------:R-:W-:-:S04]  /*0a80*/  @P6 ISETP.LT.AND.EX P5, PT, R4, R9, PT, P5 ;  /* 0x000000090400620c */ /* 0x000fc80003fa1350 */
[----:B------:R-:W-:Y:S02]  /*0a90*/  @P6 SEL R3, R3, R28, P5 ;  /* 0x0000001c03036207 */ /* 0x000fe40002800000 */
[----:B------:R-:W-:Y:S02]  /*0aa0*/  @P6 SEL R4, R4, R9, P5 ;  /* 0x0000000904046207 */ /* 0x000fe40002800000 */
[----:B------:R-:W-:Y:S02]  /*0ab0*/  @P0 SHF.R.S32.HI R9, RZ, 0x1f, R30 ;  /* 0x0000001fff090819 */ /* 0x000fe4000001141e */
[----:B------:R-:W-:Y:S02]  /*0ac0*/  @P0 ISETP.GT.U32.AND P5, PT, R3, R30, PT ;  /* 0x0000001e0300020c */ /* 0x000fe40003fa4070 */
[----:B------:R-:W-:Y:S02]  /*0ad0*/  ISETP.GE.AND.EX P1, PT, R11, RZ, PT, P1 ;  /* 0x000000ff0b00720c */ /* 0x000fe40003f26310 */
[----:B------:R-:W-:-:S02]  /*0ae0*/  @P0 ISETP.GT.AND.EX P5, PT, R4, R9, PT, P5 ;  /* 0x000000090400020c */ /* 0x000fc40003fa4350 */
[----:B------:R-:W-:Y:S02]  /*0af0*/  PLOP3.LUT P6, PT, PT, PT, PT, 0x8, 0x80 ;  /* 0x000000000080781c */ /* 0x000fe40003fce170 */
[----:B------:R-:W-:Y:S02]  /*0b00*/  @P0 PLOP3.LUT P6, PT, P5, PT, PT, 0x80, 0x8 ;  /* 0x000000000008081c */ /* 0x000fe40002fcf070 */
[----:B--2---:R-:W-:-:S05]  /*0b10*/  ISETP.GE.U32.AND P5, PT, R12, 0x1, PT ;  /* 0x000000010c00780c */ /* 0x004fca0003fa6070 */
[----:B------:R-:W2:Y:S01]  /*0b20*/  @P1 LDG.E R12, desc[UR36][R14.64+0x18] ;  /* 0x000018240e0c1981 */ /* 0x000ea2000c1e1900 */
[----:B------:R-:W-:-:S13]  /*0b30*/  ISETP.GE.AND.EX P5, PT, R13, RZ, PT, P5 ;  /* 0x000000ff0d00720c */ /* 0x000fda0003fa6350 */
[----:B------:R-:W5:Y:S01]  /*0b40*/  @P5 LDG.E R26, desc[UR36][R14.64+0x1c] ;  /* 0x00001c240e1a5981 */ /* 0x000f62000c1e1900 */
[----:B------:R-:W-:Y:S01]  /*0b50*/  @P6 VIADD R23, R5, 0x2 ;  /* 0x0000000205176836 */ /* 0x000fe20000000000 */
[----:B------:R-:W-:-:S04]  /*0b60*/  @P0 ISETP.LT.U32.AND P6, PT, R3, R30, PT ;  /* 0x0000001e0300020c */ /* 0x000fc80003fc1070 */
[----:B------:R-:W-:-:S04]  /*0b70*/  @P0 ISETP.LT.AND.EX P6, PT, R4, R9, PT, P6 ;  /* 0x000000090400020c */ /* 0x000fc80003fc1360 */
[----:B------:R-:W-:Y:S02]  /*0b80*/  @P0 SEL R3, R3, R30, P6 ;  /* 0x0000001e03030207 */ /* 0x000fe40003000000 */
[----:B------:R-:W-:Y:S02]  /*0b90*/  @P0 SEL R4, R4, R9, P6 ;  /* 0x0000000904040207 */ /* 0x000fe40003000000 */
[----:B----4-:R-:W-:Y:S02]  /*0ba0*/  @P4 SHF.R.S32.HI R9, RZ, 0x1f, R20 ;  /* 0x0000001fff094819 */ /* 0x010fe40000011414 */
[----:B------:R-:W-:-:S04]  /*0bb0*/  @P4 ISETP.GT.U32.AND P6, PT, R3, R20, PT ;  /* 0x000000140300420c */ /* 0x000fc80003fc4070 */
[----:B------:R-:W-:Y:S02]  /*0bc0*/  @P4 ISETP.GT.AND.EX P6, PT, R4, R9, PT, P6 ;  /* 0x000000090400420c */ /* 0x000fe40003fc4360 */
[----:B------:R-:W-:Y:S02]  /*0bd0*/  PLOP3.LUT P0, PT, PT, PT, PT, 0x8, 0x80 ;  /* 0x000000000080781c */ /* 0x000fe40003f0e170 */
[----:B------:R-:W-:Y:S02]  /*0be0*/  @P4 PLOP3.LUT P0, PT, P6, PT, PT, 0x80, 0x8 ;  /* 0x000000000008481c */ /* 0x000fe4000370f070 */
[----:B------:R-:W-:-:S04]  /*0bf0*/  @P4 ISETP.LT.U32.AND P6, PT, R3, R20, PT ;  /* 0x000000140300420c */ /* 0x000fc80003fc1070 */
[----:B------:R-:W-:-:S04]  /*0c00*/  @P4 ISETP.LT.AND.EX P6, PT, R4, R9, PT, P6 ;  /* 0x000000090400420c */ /* 0x000fc80003fc1360 */
[----:B------:R-:W-:Y:S02]  /*0c10*/  @P4 SEL R3, R3, R20, P6 ;  /* 0x0000001403034207 */ /* 0x000fe40003000000 */
[----:B------:R-:W-:Y:S02]  /*0c20*/  @P4 SEL R4, R4, R9, P6 ;  /* 0x0000000904044207 */ /* 0x000fe40003000000 */
[----:B------:R-:W-:Y:S02]  /*0c30*/  @P2 SHF.R.S32.HI R9, RZ, 0x1f, R8 ;  /* 0x0000001fff092819 */ /* 0x000fe40000011408 */
[----:B------:R-:W-:Y:S01]  /*0c40*/  @P2 ISETP.GT.U32.AND P6, PT, R3, R8, PT ;  /* 0x000000080300220c */ /* 0x000fe20003fc4070 */
[----:B------:R-:W-:-:S03]  /*0c50*/  @P0 VIADD R23, R5, 0x3 ;  /* 0x0000000305170836 */ /* 0x000fc60000000000 */
[----:B------:R-:W-:Y:S02]  /*0c60*/  @P2 ISETP.GT.AND.EX P6, PT, R4, R9, PT, P6 ;  /* 0x000000090400220c */ /* 0x000fe40003fc4360 */
[----:B------:R-:W-:Y:S02]  /*0c70*/  PLOP3.LUT P0, PT, PT, PT, PT, 0x8, 0x80 ;  /* 0x000000000080781c */ /* 0x000fe40003f0e170 */
[----:B------:R-:W-:Y:S02]  /*0c80*/  @P2 PLOP3.LUT P0, PT, P6, PT, PT, 0x80, 0x8 ;  /* 0x000000000008281c */ /* 0x000fe4000370f070 */
[----:B------:R-:W-:-:S04]  /*0c90*/  @P2 ISETP.LT.U32.AND P6, PT, R3, R8, PT ;  /* 0x000000080300220c */ /* 0x000fc80003fc1070 */
[----:B------:R-:W-:-:S04]  /*0ca0*/  @P2 ISETP.LT.AND.EX P6, PT, R4, R9, PT, P6 ;  /* 0x000000090400220c */ /* 0x000fc80003fc1360 */
[----:B------:R-:W-:Y:S02]  /*0cb0*/  @P2 SEL R3, R3, R8, P6 ;  /* 0x0000000803032207 */ /* 0x000fe40003000000 */
[----:B------:R-:W-:Y:S02]  /*0cc0*/  @P2 SEL R4, R4, R9, P6 ;  /* 0x0000000904042207 */ /* 0x000fe40003000000 */
[----:B---3--:R-:W-:Y:S02]  /*0cd0*/  @P3 SHF.R.S32.HI R9, RZ, 0x1f, R10 ;  /* 0x0000001fff093819 */ /* 0x008fe4000001140a */
[CC--:B------:R-:W-:Y:S02]  /*0ce0*/  @P3 ISETP.LT.U32.AND P6, PT, R3.reuse, R10.reuse, PT ;  /* 0x0000000a0300320c */ /* 0x0c0fe40003fc1070 */
[----:B------:R-:W-:Y:S02]  /*0cf0*/  @P3 ISETP.GT.U32.AND P4, PT, R3, R10, PT ;  /* 0x0000000a0300320c */ /* 0x000fe40003f84070 */
[CC--:B------:R-:W-:Y:S01]  /*0d00*/  @P3 ISETP.LT.AND.EX P6, PT, R4.reuse, R9.reuse, PT, P6 ;  /* 0x000000090400320c */ /* 0x0c0fe20003fc1360 */
[----:B------:R-:W-:Y:S01]  /*0d10*/  @P0 VIADD R23, R5, 0x4 ;  /* 0x0000000405170836 */ /* 0x000fe20000000000 */
[----:B------:R-:W-:-:S02]  /*0d20*/  @P3 ISETP.GT.AND.EX P4, PT, R4, R9, PT, P4 ;  /* 0x000000090400320c */ /* 0x000fc40003f84340 */
[----:B------:R-:W-:Y:S02]  /*0d30*/  @P3 SEL R3, R3, R10, P6 ;  /* 0x0000000a03033207 */ /* 0x000fe40003000000 */
[----:B------:R-:W-:Y:S02]  /*0d40*/  @P3 SEL R4, R4, R9, P6 ;  /* 0x0000000904043207 */ /* 0x000fe40003000000 */
[----:B------:R-:W-:Y:S02]  /*0d50*/  PLOP3.LUT P6, PT, PT, PT, PT, 0x8, 0x80 ;  /* 0x000000000080781c */ /* 0x000fe40003fce170 */
[----:B------:R-:W-:Y:S02]  /*0d60*/  @P3 PLOP3.LUT P6, PT, P4, PT, PT, 0x80, 0x8 ;  /* 0x000000000008381c */ /* 0x000fe400027cf070 */
[----:B------:R-:W-:-:S11]  /*0d70*/  PLOP3.LUT P2, PT, PT, PT, PT, 0x8, 0x80 ;  /* 0x000000000080781c */ /* 0x000fd60003f4e170 */
[----:B------:R-:W-:Y:S01]  /*0d80*/  @P6 VIADD R23, R5, 0x5 ;  /* 0x0000000505176836 */ /* 0x000fe20000000000 */
[----:B--2---:R-:W-:Y:S02]  /*0d90*/  @P1 SHF.R.S32.HI R9, RZ, 0x1f, R12 ;  /* 0x0000001fff091819 */ /* 0x004fe4000001140c */
[CC--:B------:R-:W-:Y:S02]  /*0da0*/  @P1 ISETP.LT.U32.AND P0, PT, R3.reuse, R12.reuse, PT ;  /* 0x0000000c0300120c */ /* 0x0c0fe40003f01070 */
[CC--:B------:R-:W-:Y:S02]  /*0db0*/  @P1 ISETP.GT.U32.AND P4, PT, R3.reuse, R12.reuse, PT ;  /* 0x0000000c0300120c */ /* 0x0c0fe40003f84070 */
[CC--:B------:R-:W-:Y:S02]  /*0dc0*/  @P1 ISETP.LT.AND.EX P0, PT, R4.reuse, R9.reuse, PT, P0 ;  /* 0x000000090400120c */ /* 0x0c0fe40003f01300 */
[----:B------:R-:W-:Y:S02]  /*0dd0*/  @P1 ISETP.GT.AND.EX P4, PT, R4, R9, PT, P4 ;  /* 0x000000090400120c */ /* 0x000fe40003f84340 */
[----:B------:R-:W-:-:S02]  /*0de0*/  @P1 SEL R3, R3, R12, P0 ;  /* 0x0000000c03031207 */ /* 0x000fc40000000000 */
[----:B------:R-:W-:Y:S02]  /*0df0*/  @P1 SEL R4, R4, R9, P0 ;  /* 0x0000000904041207 */ /* 0x000fe40000000000 */
[----:B-----5:R-:W-:Y:S02]  /*0e00*/  @P5 SHF.R.S32.HI R9, RZ, 0x1f, R26 ;  /* 0x0000001fff095819 */ /* 0x020fe4000001141a */
[----:B------:R-:W-:Y:S02]  /*0e10*/  @P5 ISETP.GT.U32.AND P0, PT, R3, R26, PT ;  /* 0x0000001a0300520c */ /* 0x000fe40003f04070 */
[----:B------:R-:W-:Y:S02]  /*0e20*/  @P1 PLOP3.LUT P2, PT, P4, PT, PT, 0x80, 0x8 ;  /* 0x000000000008181c */ /* 0x000fe4000274f070 */
[----:B------:R-:W-:Y:S02]  /*0e30*/  @P5 ISETP.GT.AND.EX P0, PT, R4, R9, PT, P0 ;  /* 0x000000090400520c */ /* 0x000fe40003f04300 */
[----:B------:R-:W-:-:S02]  /*0e40*/  PLOP3.LUT P4, PT, PT, PT, PT, 0x8, 0x80 ;  /* 0x000000000080781c */ /* 0x000fc40003f8e170 */
[----:B------:R-:W-:-:S07]  /*0e50*/  @P5 PLOP3.LUT P4, PT, P0, PT, PT, 0x80, 0x8 ;  /* 0x000000000008581c */ /* 0x000fce000078f070 */
[----:B------:R-:W-:-:S06]  /*0e60*/  @P2 VIADD R23, R5, 0x6 ;  /* 0x0000000605172836 */ /* 0x000fcc0000000000 */
[C---:B------:R-:W-:Y:S02]  /*0e70*/  @P4 VIADD R23, R5.reuse, 0x7 ;  /* 0x0000000705174836 */ /* 0x040fe40000000000 */
[----:B------:R-:W-:-:S05]  /*0e80*/  VIADD R5, R5, 0x8 ;  /* 0x0000000805057836 */ /* 0x000fca0000000000 */
[----:B------:R-:W-:Y:S02]  /*0e90*/  ISETP.NE.AND P1, PT, R5, UR4, PT ;  /* 0x0000000405007c0c */ /* 0x000fe4000bf25270 */
[----:B------:R-:W-:-:S04]  /*0ea0*/  @P5 ISETP.LT.U32.AND P0, PT, R3, R26, PT ;  /* 0x0000001a0300520c */ /* 0x000fc80003f01070 */
[----:B------:R-:W-:-:S04]  /*0eb0*/  @P5 ISETP.LT.AND.EX P0, PT, R4, R9, PT, P0 ;  /* 0x000000090400520c */ /* 0x000fc80003f01300 */
[----:B------:R-:W-:Y:S02]  /*0ec0*/  @P5 SEL R3, R3, R26, P0 ;  /* 0x0000001a03035207 */ /* 0x000fe40000000000 */
[----:B------:R-:W-:Y:S01]  /*0ed0*/  @P5 SEL R4, R4, R9, P0 ;  /* 0x0000000904045207 */ /* 0x000fe20000000000 */
[----:B------:R-:W-:Y:S06]  /*0ee0*/  @P1 BRA `(.L_x_7) ;  /* 0xfffffff800181947 */ /* 0x000fec000383ffff */
[----:B------:R-:W-:-:S07]  /*0ef0*/  IMAD.U32 R5, RZ, RZ, UR4 ;  /* 0x00000004ff057e24 */ /* 0x000fce000f8e00ff */
.L_x_6:
[----:B------:R-:W-:-:S09]  /*0f00*/  UISETP.NE.AND UP0, UPT, UR5, URZ, UPT ;  /* 0x000000ff0500728c */ /* 0x000fd2000bf05270 */
[----:B------:R-:W-:Y:S05]  /*0f10*/  BRA.U !UP0, `(.L_x_5) ;  /* 0x0000000908007547 */ /* 0x000fea000b800000 */
[----:B------:R-:W1:Y:S01]  /*0f20*/  LDCU UR4, c[0x0][0x3c8] ;  /* 0x00007900ff0477ac */ /* 0x000e620008000800 */
[----:B------:R-:W-:Y:S02]  /*0f30*/  UISETP.GE.U32.AND UP0, UPT, UR5, 0x4, UPT ;  /* 0x000000040500788c */ /* 0x000fe4000bf06070 */
[----:B-1----:R-:W-:-:S04]  /*0f40*/  ULOP3.LUT UR6, UR4, 0x3, URZ, 0xc0, !UPT ;  /* 0x0000000304067892 */ /* 0x002fc8000f8ec0ff */
[----:B------:R-:W-:-:S03]  /*0f50*/  UISETP.NE.AND UP1, UPT, UR6, URZ, UPT ;  /* 0x000000ff0600728c */ /* 0x000fc6000bf25270 */
[----:B------:R-:W-:Y:S08]  /*0f60*/  BRA.U !UP0, `(.L_x_8) ;  /* 0x0000000508047547 */ /* 0x000ff0000b800000 */
[----:B0-----:R-:W0:Y:S01]  /*0f70*/  LDC.64 R6, c[0x0][0x398] ;  /* 0x0000e600ff067b82 */ /* 0x001e220000000a00 */
[----:B------:R-:W1:Y:S01]  /*0f80*/  LDCU.64 UR8, c[0x0][0x3c0] ;  /* 0x00007800ff0877ac */ /* 0x000e620008000a00 */
[----:B0-----:R-:W-:-:S05]  /*0f90*/  IMAD.WIDE.U32 R6, R5, 0x8, R6 ;  /* 0x0000000805067825 */ /* 0x001fca00078e0006 */
[----:B------:R-:W2:Y:S04]  /*0fa0*/  LDG.E.64 R12, desc[UR36][R6.64] ;  /* 0x00000024060c7981 */ /* 0x000ea8000c1e1b00 */
[----:B------:R-:W3:Y:S04]  /*0fb0*/  LDG.E.64 R8, desc[UR36][R6.64+0x8] ;  /* 0x0000082406087981 */ /* 0x000ee8000c1e1b00 */
[----:B------:R-:W4:Y:S01]  /*0fc0*/  LDG.E.64 R10, desc[UR36][R6.64+0x10] ;  /* 0x00001024060a7981 */ /* 0x000f22000c1e1b00 */
[----:B------:R-:W-:-:S03]  /*0fd0*/  IADD3 R14, P1, PT, R0, R5, RZ ;  /* 0x00000005000e7210 */ /* 0x000fc60007f3e0ff */
[----:B------:R-:W5:Y:S01]  /*0fe0*/  LDG.E.64 R6, desc[UR36][R6.64+0x18] ;  /* 0x0000182406067981 */ /* 0x000f62000c1e1b00 */
[----:B--2---:R-:W-:-:S04]  /*0ff0*/  ISETP.GE.U32.AND P0, PT, R12, 0x1, PT ;  /* 0x000000010c00780c */ /* 0x004fc80003f06070 */
[----:B------:R-:W-:Y:S02]  /*1000*/  ISETP.GE.AND.EX P0, PT, R13, RZ, PT, P0 ;  /* 0x000000ff0d00720c */ /* 0x000fe40003f06300 */
[----:B---3--:R-:W-:-:S11]  /*1010*/  ISETP.GE.U32.AND P2, PT, R8, 0x1, PT ;  /* 0x000000010800780c */ /* 0x008fd60003f46070 */
[----:B------:R-:W0:Y:S01]  /*1020*/  @P0 LDC.64 R12, c[0x0][0x3c0] ;  /* 0x0000f000ff0c0b82 */ /* 0x000e220000000a00 */
[C---:B------:R-:W-:Y:S01]  /*1030*/  @P0 IMAD.IADD R15, R0.reuse, 0x1, R5 ;  /* 0x00000001000f0824 */ /* 0x040fe200078e0205 */
[----:B------:R-:W-:Y:S02]  /*1040*/  ISETP.GE.AND.EX P2, PT, R9, RZ, PT, P2 ;  /* 0x000000ff0900720c */ /* 0x000fe40003f46320 */
[----:B------:R-:W-:Y:S02]  /*1050*/  LEA.HI.X.SX32 R9, R0, RZ, 0x1, P1 ;  /* 0x000000ff00097211 */ /* 0x000fe400008f0eff */
[----:B-1----:R-:W-:-:S04]  /*1060*/  LEA R8, P1, R14, UR8, 0x2 ;  /* 0x000000080e087c11 */ /* 0x002fc8000f8210ff */
[----:B------:R-:W-:Y:S01]  /*1070*/  LEA.HI.X R9, R14, UR9, R9, 0x2, P1 ;  /* 0x000000090e097c11 */ /* 0x000fe200088f1409 */
[----:B0-----:R-:W-:-:S06]  /*1080*/  @P0 IMAD.WIDE R12, R15, 0x4, R12 ;  /* 0x000000040f0c0825 */ /* 0x001fcc00078e020c */
[----:B------:R-:W2:Y:S01]  /*1090*/  @P0 LDG.E R12, desc[UR36][R12.64] ;  /* 0x000000240c0c0981 */ /* 0x000ea2000c1e1900 */
[----:B----4-:R-:W-:-:S03]  /*10a0*/  ISETP.GE.U32.AND P1, PT, R10, 0x1, PT ;  /* 0x000000010a00780c */ /* 0x010fc60003f26070 */
[----:B------:R-:W3:Y:S01]  /*10b0*/  @P2 LDG.E R10, desc[UR36][R8.64+0x4] ;  /* 0x00000424080a2981 */ /* 0x000ee2000c1e1900 */
[----:B------:R-:W-:-:S13]  /*10c0*/  ISETP.GE.AND.EX P1, PT, R11, RZ, PT, P1 ;  /* 0x000000ff0b00720c */ /* 0x000fda0003f26310 */
[----:B------:R-:W4:Y:S01]  /*10d0*/  @P1 LDG.E R14, desc[UR36][R8.64+0x8] ;  /* 0x00000824080e1981 */ /* 0x000f22000c1e1900 */
[----:B------:R-:W-:Y:S02]  /*10e0*/  PLOP3.LUT P6, PT, PT, PT, PT, 0x8, 0x80 ;  /* 0x000000000080781c */ /* 0x000fe40003fce170 */
[CC--:B--2---:R-:W-:Y:S02]  /*10f0*/  @P0 ISETP.LT.U32.AND P4, PT, R3.reuse, R12.reuse, PT ;  /* 0x0000000c0300020c */ /* 0x0c4fe40003f81070 */
[----:B------:R-:W-:Y:S02]  /*1100*/  @P0 SHF.R.S32.HI R11, RZ, 0x1f, R12 ;  /* 0x0000001fff0b0819 */ /* 0x000fe4000001140c */
[----:B------:R-:W-:Y:S02]  /*1110*/  @P0 ISETP.GT.U32.AND P3, PT, R3, R12, PT ;  /* 0x0000000c0300020c */ /* 0x000fe40003f64070 */
[CC--:B------:R-:W-:Y:S02]  /*1120*/  @P0 ISETP.LT.AND.EX P4, PT, R4.reuse, R11.reuse, PT, P4 ;  /* 0x0000000b0400020c */ /* 0x0c0fe40003f81340 */
[----:B------:R-:W-:-:S02]  /*1130*/  @P0 ISETP.GT.AND.EX P3, PT, R4, R11, PT, P3 ;  /* 0x0000000b0400020c */ /* 0x000fc40003f64330 */
[----:B------:R-:W-:Y:S02]  /*1140*/  @P0 SEL R3, R3, R12, P4 ;  /* 0x0000000c03030207 */ /* 0x000fe40002000000 */
[----:B------:R-:W-:Y:S02]  /*1150*/  @P0 SEL R4, R4, R11, P4 ;  /* 0x0000000b04040207 */ /* 0x000fe40002000000 */
[----:B---3--:R-:W-:Y:S02]  /*1160*/  @P2 SHF.R.S32.HI R11, RZ, 0x1f, R10 ;  /* 0x0000001fff0b2819 */ /* 0x008fe4000001140a */
[CC--:B------:R-:W-:Y:S02]  /*1170*/  @P2 ISETP.LT.U32.AND P5, PT, R3.reuse, R10.reuse, PT ;  /* 0x0000000a0300220c */ /* 0x0c0fe40003fa1070 */
[----:B------:R-:W-:Y:S02]  /*1180*/  @P2 ISETP.GT.U32.AND P4, PT, R3, R10, PT ;  /* 0x0000000a0300220c */ /* 0x000fe40003f84070 */
[----:B------:R-:W-:-:S02]  /*1190*/  @P2 ISETP.LT.AND.EX P5, PT, R4, R11, PT, P5 ;  /* 0x0000000b0400220c */ /* 0x000fc40003fa1350 */
[CC--:B------:R-:W-:Y:S02]  /*11a0*/  @P2 ISETP.GT.AND.EX P4, PT, R4.reuse, R11.reuse, PT, P4 ;  /* 0x0000000b0400220c */ /* 0x0c0fe40003f84340 */
[----:B------:R-:W-:Y:S02]  /*11b0*/  @P2 SEL R3, R3, R10, P5 ;  /* 0x0000000a03032207 */ /* 0x000fe40002800000 */
[----:B------:R-:W-:Y:S02]  /*11c0*/  @P2 SEL R4, R4, R11, P5 ;  /* 0x0000000b04042207 */ /* 0x000fe40002800000 */
[----:B----4-:R-:W-:Y:S02]  /*11d0*/  @P1 SHF.R.S32.HI R11, RZ, 0x1f, R14 ;  /* 0x0000001fff0b1819 */ /* 0x010fe4000001140e */
[----:B------:R-:W-:Y:S02]  /*11e0*/  @P1 ISETP.LT.U32.AND P5, PT, R3, R14, PT ;  /* 0x0000000e0300120c */ /* 0x000fe40003fa1070 */
[----:B------:R-:W-:-:S02]  /*11f0*/  @P2 PLOP3.LUT P6, PT, P4, PT, PT, 0x80, 0x8 ;  /* 0x000000000008281c */ /* 0x000fc400027cf070 */
[CC--:B------:R-:W-:Y:S02]  /*1200*/  @P1 ISETP.GT.U32.AND P4, PT, R3.reuse, R14.reuse, PT ;  /* 0x0000000e0300120c */ /* 0x0c0fe40003f84070 */
[CC--:B------:R-:W-:Y:S02]  /*1210*/  @P1 ISETP.LT.AND.EX P5, PT, R4.reuse, R11.reuse, PT, P5 ;  /* 0x0000000b0400120c */ /* 0x0c0fe40003fa1350 */
[CC--:B------:R-:W-:Y:S02]  /*1220*/  @P1 ISETP.GT.AND.EX P4, PT, R4.reuse, R11.reuse, PT, P4 ;  /* 0x0000000b0400120c */ /* 0x0c0fe40003f84340 */
[----:B------:R-:W-:Y:S02]  /*1230*/  @P1 SEL R3, R3, R14, P5 ;  /* 0x0000000e03031207 */ /* 0x000fe40002800000 */
[----:B------:R-:W-:Y:S02]  /*1240*/  @P1 SEL R4, R4, R11, P5 ;  /* 0x0000000b04041207 */ /* 0x000fe40002800000 */
[----:B-----5:R-:W-:-:S04]  /*1250*/  ISETP.GE.U32.AND P5, PT, R6, 0x1, PT ;  /* 0x000000010600780c */ /* 0x020fc80003fa6070 */
[----:B------:R-:W-:-:S13]  /*1260*/  ISETP.GE.AND.EX P5, PT, R7, RZ, PT, P5 ;  /* 0x000000ff0700720c */ /* 0x000fda0003fa6350 */
[----:B------:R-:W2:Y:S01]  /*1270*/  @P5 LDG.E R8, desc[UR36][R8.64+0xc] ;  /* 0x00000c2408085981 */ /* 0x000ea2000c1e1900 */
[C---:B------:R-:W-:Y:S02]  /*1280*/  @P0 SEL R23, R5.reuse, R23, P3 ;  /* 0x0000001705170207 */ /* 0x040fe40001800000 */
[----:B------:R-:W-:Y:S02]  /*1290*/  PLOP3.LUT P3, PT, PT, PT, PT, 0x8, 0x80 ;  /* 0x000000000080781c */ /* 0x000fe40003f6e170 */
[----:B------:R-:W-:Y:S02]  /*12a0*/  @P1 PLOP3.LUT P3, PT, P4, PT, PT, 0x80, 0x8 ;  /* 0x000000000008181c */ /* 0x000fe4000276f070 */
[----:B------:R-:W-:Y:S01]  /*12b0*/  PLOP3.LUT P4, PT, PT, PT, PT, 0x8, 0x80 ;  /* 0x000000000080781c */ /* 0x000fe20003f8e170 */
[----:B------:R-:W-:-:S10]  /*12c0*/  @P6 VIADD R23, R5, 0x1 ;  /* 0x0000000105176836 */ /* 0x000fd40000000000 */
[----:B------:R-:W-:Y:S01]  /*12d0*/  @P3 VIADD R23, R5, 0x2 ;  /* 0x0000000205173836 */ /* 0x000fe20000000000 */
[----:B--2---:R-:W-:Y:S02]  /*12e0*/  @P5 SHF.R.S32.HI R7, RZ, 0x1f, R8 ;  /* 0x0000001fff075819 */ /* 0x004fe40000011408 */
[----:B------:R-:W-:-:S04]  /*12f0*/  @P5 ISETP.GT.U32.AND P0, PT, R3, R8, PT ;  /* 0x000000080300520c */ /* 0x000fc80003f04070 */
[----:B------:R-:W-:-:S04]  /*1300*/  @P5 ISETP.GT.AND.EX P0, PT, R4, R7, PT, P0 ;  /* 0x000000070400520c */ /* 0x000fc80003f04300 */
[----:B------:R-:W-:Y:S02]  /*1310*/  @P5 PLOP3.LUT P4, PT, P0, PT, PT, 0x80, 0x8 ;  /* 0x000000000008581c */ /* 0x000fe4000078f070 */
[----:B------:R-:W-:-:S04]  /*1320*/  @P5 ISETP.LT.U32.AND P0, PT, R3, R8, PT ;  /* 0x000000080300520c */ /* 0x000fc80003f01070 */
[----:B------:R-:W-:-:S04]  /*1330*/  @P5 ISETP.LT.AND.EX P0, PT, R4, R7, PT, P0 ;  /* 0x000000070400520c */ /* 0x000fc80003f01300 */
[----:B------:R-:W-:Y:S02]  /*1340*/  @P5 SEL R3, R3, R8, P0 ;  /* 0x0000000803035207 */ /* 0x000fe40000000000 */
[----:B------:R-:W-:Y:S01]  /*1350*/  @P5 SEL R4, R4, R7, P0 ;  /* 0x0000000704045207 */ /* 0x000fe20000000000 */
[C---:B------:R-:W-:Y:S02]  /*1360*/  @P4 VIADD R23, R5.reuse, 0x3 ;  /* 0x0000000305174836 */ /* 0x040fe40000000000 */
[----:B------:R-:W-:-:S07]  /*1370*/  VIADD R5, R5, 0x4 ;  /* 0x0000000405057836 */ /* 0x000fce0000000000 */
.L_x_8:
[----:B------:R-:W-:Y:S05]  /*1380*/  BRA.U !UP1, `(.L_x_5) ;  /* 0x0000000109e47547 */ /* 0x000fea000b800000 */
[----:B------:R-:W-:Y:S02]  /*1390*/  UISETP.NE.AND UP0, UPT, UR6, 0x1, UPT ;  /* 0x000000010600788c */ /* 0x000fe4000bf05270 */
[----:B------:R-:W-:-:S04]  /*13a0*/  ULOP3.LUT UR4, UR4, 0x1, URZ, 0xc0, !UPT ;  /* 0x0000000104047892 */ /* 0x000fc8000f8ec0ff */
[----:B------:R-:W-:-:S03]  /*13b0*/  UISETP.NE.U32.AND UP1, UPT, UR4, 0x1, UPT ;  /* 0x000000010400788c */ /* 0x000fc6000bf25070 */
[----:B------:R-:W-:Y:S08]  /*13c0*/  BRA.U !UP0, `(.L_x_9) ;  /* 0x0000000108987547 */ /* 0x000ff0000b800000 */
[----:B0-----:R-:W0:Y:S02]  /*13d0*/  LDC.64 R6, c[0x0][0x398] ;  /* 0x0000e600ff067b82 */ /* 0x001e240000000a00 */
[----:B0-----:R-:W-:-:S05]  /*13e0*/  IMAD.WIDE.U32 R8, R5, 0x8, R6 ;  /* 0x0000000805087825 */ /* 0x001fca00078e0006 */
[----:B------:R-:W2:Y:S04]  /*13f0*/  LDG.E.64 R10, desc[UR36][R8.64] ;  /* 0x00000024080a7981 */ /* 0x000ea8000c1e1b00 */
[----:B------:R-:W3:Y:S01]  /*1400*/  LDG.E.64 R6, desc[UR36][R8.64+0x8] ;  /* 0x0000082408067981 */ /* 0x000ee2000c1e1b00 */
[----:B--2---:R-:W-:-:S04]  /*1410*/  ISETP.GE.U32.AND P1, PT, R10, 0x1, PT ;  /* 0x000000010a00780c */ /* 0x004fc80003f26070 */
[----:B------:R-:W-:Y:S02]  /*1420*/  ISETP.GE.AND.EX P1, PT, R11, RZ, PT, P1 ;  /* 0x000000ff0b00720c */ /* 0x000fe40003f26310 */
[----:B---3--:R-:W-:-:S04]  /*1430*/  ISETP.GE.U32.AND P0, PT, R6, 0x1, PT ;  /* 0x000000010600780c */ /* 0x008fc80003f06070 */
[----:B------:R-:W-:-:S07]  /*1440*/  ISETP.GE.AND.EX P0, PT, R7, RZ, PT, P0 ;  /* 0x000000ff0700720c */ /* 0x000fce0003f06300 */
[----:B------:R-:W0:Y:S01]  /*1450*/  @P1 LDC.64 R10, c[0x0][0x3c0] ;  /* 0x0000f000ff0a1b82 */ /* 0x000e220000000a00 */
[----:B------:R-:W-:-:S05]  /*1460*/  @P1 IMAD.IADD R13, R0, 0x1, R5 ;  /* 0x00000001000d1824 */ /* 0x000fca00078e0205 */
[----:B------:R-:W-:Y:S02]  /*1470*/  @P0 IADD3 R15, P2, PT, R0, R5, RZ ;  /* 0x00000005000f0210 */ /* 0x000fe40007f5e0ff */
[----:B------:R-:W1:Y:S01]  /*1480*/  @P0 LDC.64 R6, c[0x0][0x3c0] ;  /* 0x0000f000ff060b82 */ /* 0x000e620000000a00 */
[----:B0-----:R-:W-:Y:S01]  /*1490*/  @P1 IMAD.WIDE R10, R13, 0x4, R10 ;  /* 0x000000040d0a1825 */ /* 0x001fe200078e020a */
[----:B------:R-:W-:-:S05]  /*14a0*/  @P0 SHF.R.S32.HI R13, RZ, 0x1f, R5 ;  /* 0x0000001fff0d0819 */ /* 0x000fca0000011405 */
[----:B------:R-:W2:Y:S01]  /*14b0*/  @P1 LDG.E R10, desc[UR36][R10.64] ;  /* 0x000000240a0a1981 */ /* 0x000ea2000c1e1900 */
[----:B------:R-:W-:Y:S02]  /*14c0*/  @P0 LEA.HI.X.SX32 R8, R0, R13, 0x1, P2 ;  /* 0x0000000d00080211 */ /* 0x000fe400010f0eff */
[----:B-1----:R-:W-:-:S04]  /*14d0*/  @P0 LEA R6, P2, R15, R6, 0x2 ;  /* 0x000000060f060211 */ /* 0x002fc800078410ff */
[----:B------:R-:W-:-:S05]  /*14e0*/  @P0 LEA.HI.X R7, R15, R7, R8, 0x2, P2 ;  /* 0x000000070f070211 */ /* 0x000fca00010f1408 */
[----:B------:R-:W3:Y:S01]  /*14f0*/  @P0 LDG.E R6, desc[UR36][R6.64+0x4] ;  /* 0x0000042406060981 */ /* 0x000ee2000c1e1900 */
[----:B------:R-:W-:Y:S02]  /*1500*/  PLOP3.LUT P4, PT, PT, PT, PT, 0x8, 0x80 ;  /* 0x000000000080781c */ /* 0x000fe40003f8e170 */
[----:B--2---:R-:W-:Y:S02]  /*1510*/  @P1 ISETP.LT.U32.AND P2, PT, R3, R10, PT ;  /* 0x0000000a0300120c */ /* 0x004fe40003f41070 */
[----:B------:R-:W-:-:S04]  /*1520*/  @P1 SHF.R.S32.HI R9, RZ, 0x1f, R10 ;  /* 0x0000001fff091819 */ /* 0x000fc8000001140a */
[CC--:B------:R-:W-:Y:S02]  /*1530*/  @P1 ISETP.LT.AND.EX P3, PT, R4.reuse, R9.reuse, PT, P2 ;  /* 0x000000090400120c */ /* 0x0c0fe40003f61320 */
[CC--:B------:R-:W-:Y:S02]  /*1540*/  @P1 ISETP.GT.U32.AND P2, PT, R3.reuse, R10.reuse, PT ;  /* 0x0000000a0300120c */ /* 0x0c0fe40003f44070 */
[----:B------:R-:W-:Y:S02]  /*1550*/  @P1 SEL R3, R3, R10, P3 ;  /* 0x0000000a03031207 */ /* 0x000fe40001800000 */
[CC--:B------:R-:W-:Y:S02]  /*1560*/  @P1 ISETP.GT.AND.EX P2, PT, R4.reuse, R9.reuse, PT, P2 ;  /* 0x000000090400120c */ /* 0x0c0fe40003f44320 */
[----:B------:R-:W-:Y:S02]  /*1570*/  @P1 SEL R4, R4, R9, P3 ;  /* 0x0000000904041207 */ /* 0x000fe40001800000 */
[----:B---3--:R-:W-:-:S02]  /*1580*/  @P0 SHF.R.S32.HI R9, RZ, 0x1f, R6 ;  /* 0x0000001fff090819 */ /* 0x008fc40000011406 */
[----:B------:R-:W-:Y:S02]  /*1590*/  @P0 ISETP.GT.U32.AND P3, PT, R3, R6, PT ;  /* 0x000000060300020c */ /* 0x000fe40003f64070 */
[----:B------:R-:W-:Y:S02]  /*15a0*/  @P1 SEL R23, R5, R23, P2 ;  /* 0x0000001705171207 */ /* 0x000fe40001000000 */
        /* <DEDUP_REMOVED lines=8> */
.L_x_9:
[----:B------:R-:W-:Y:S05]  /*1630*/  BRA.U UP1, `(.L_x_5) ;  /* 0x0000000101387547 */ /* 0x000fea000b800000 */
[----:B0-----:R-:W0:Y:S02]  /*1640*/  LDC.64 R6, c[0x0][0x398] ;  /* 0x0000e600ff067b82 */ /* 0x001e240000000a00 */
[----:B0-----:R-:W-:-:S06]  /*1650*/  IMAD.WIDE.U32 R6, R5, 0x8, R6 ;  /* 0x0000000805067825 */ /* 0x001fcc00078e0006 */
[----:B------:R-:W2:Y:S02]  /*1660*/  LDG.E.64 R6, desc[UR36][R6.64] ;  /* 0x0000002406067981 */ /* 0x000ea4000c1e1b00 */
[----:B--2---:R-:W-:-:S04]  /*1670*/  ISETP.GE.U32.AND P0, PT, R6, 0x1, PT ;  /* 0x000000010600780c */ /* 0x004fc80003f06070 */
[----:B------:R-:W-:-:S13]  /*1680*/  ISETP.GE.AND.EX P0, PT, R7, RZ, PT, P0 ;  /* 0x000000ff0700720c */ /* 0x000fda0003f06300 */
[----:B------:R-:W-:Y:S05]  /*1690*/  @!P0 BRA `(.L_x_5) ;  /* 0x0000000000208947 */ /* 0x000fea0003800000 */
[----:B------:R-:W0:Y:S01]  /*16a0*/  LDC.64 R6, c[0x0][0x3c0] ;  /* 0x0000f000ff067b82 */ /* 0x000e220000000a00 */
[----:B------:R-:W-:-:S04]  /*16b0*/  IMAD.IADD R9, R0, 0x1, R5 ;  /* 0x0000000100097824 */ /* 0x000fc800078e0205 */
[----:B0-----:R-:W-:-:S06]  /*16c0*/  IMAD.WIDE R6, R9, 0x4, R6 ;  /* 0x0000000409067825 */ /* 0x001fcc00078e0206 */
[----:B------:R-:W2:Y:S02]  /*16d0*/  LDG.E R6, desc[UR36][R6.64] ;  /* 0x0000002406067981 */ /* 0x000ea4000c1e1900 */
[----:B--2---:R-:W-:Y:S02]  /*16e0*/  ISETP.GT.U32.AND P0, PT, R3, R6, PT ;  /* 0x000000060300720c */ /* 0x004fe40003f04070 */
[----:B------:R-:W-:-:S04]  /*16f0*/  SHF.R.S32.HI R3, RZ, 0x1f, R6 ;  /* 0x0000001fff037819 */ /* 0x000fc80000011406 */
[----:B------:R-:W-:-:S04]  /*1700*/  ISETP.GT.AND.EX P0, PT, R4, R3, PT, P0 ;  /* 0x000000030400720c */ /* 0x000fc80003f04300 */
[----:B------:R-:W-:-:S09]  /*1710*/  SEL R23, R5, R23, P0 ;  /* 0x0000001705177207 */ /* 0x000fd20000000000 */
.L_x_5:
[----:B------:R-:W-:Y:S01]  /*1720*/  MOV R0, 0x38 ;  /* 0x0000003800007802 */ /* 0x000fe20000000f00 */
[----:B------:R1:W-:Y:S01]  /*1730*/  STL.64 [R1], R22 ;  /* 0x0000001601007387 */ /* 0x0003e20000100a00 */
[----:B------:R-:W2:Y:S01]  /*1740*/  LDCU.64 UR4, c[0x4][0x18] ;  /* 0x01000300ff0477ac */ /* 0x000ea20008000a00 */
[----:B0-----:R-:W-:Y:S01]  /*1750*/  IMAD.MOV.U32 R6, RZ, RZ, R2 ;  /* 0x000000ffff067224 */ /* 0x001fe200078e0002 */
[----:B------:R1:W0:Y:S01]  /*1760*/  LDC.64 R8, c[0x4][R0] ;  /* 0x0100000000087b82 */ /* 0x0002220000000a00 */
[----:B------:R-:W-:Y:S01]  /*1770*/  IMAD.MOV.U32 R7, RZ, RZ, R24 ;  /* 0x000000ffff077224 */ /* 0x000fe200078e0018 */
[----:B------:R-:W3:Y:S01]  /*1780*/  LDCU UR38, c[0x0][0x3d8] ;  /* 0x00007b00ff2677ac */ /* 0x000ee20008000800 */
[----:B--2---:R-:W-:Y:S02]  /*1790*/  IMAD.U32 R4, RZ, RZ, UR4 ;  /* 0x00000004ff047e24 */ /* 0x004fe4000f8e00ff */
[----:B-1----:R-:W-:-:S07]  /*17a0*/  IMAD.U32 R5, RZ, RZ, UR5 ;  /* 0x00000005ff057e24 */ /* 0x002fce000f8e00ff */
[----:B------:R-:W-:-:S07]  /*17b0*/  LEPC R20, `(.L_x_10) ;  /* 0x000000001014794e */ /* 0x000fce0000000000 */
[----:B0--3--:R-:W-:Y:S05]  /*17c0*/  CALL.ABS.NOINC R8 ;  /* 0x0000000008007343 */ /* 0x009fea0003c00000 */
.L_x_10:
[----:B------:R-:W-:Y:S01]  /*17d0*/  ISETP.NE.AND P0, PT, R23, -0x1, PT ;  /* 0xffffffff1700780c */ /* 0x000fe20003f05270 */
[----:B------:R-:W-:-:S12]  /*17e0*/  IMAD.MOV.U32 R3, RZ, RZ, RZ ;  /* 0x000000ffff037224 */ /* 0x000fd800078e00ff */
[----:B------:R-:W-:Y:S05]  /*17f0*/  @P0 BRA `(.L_x_11) ;  /* 0x00000000002c0947 */ /* 0x000fea0003800000 */
[----:B------:R-:W-:Y:S01]  /*1800*/  MOV R8, 0x38 ;  /* 0x0000003800087802 */ /* 0x000fe20000000f00 */
[----:B------:R0:W-:Y:S01]  /*1810*/  STL [R1], R22 ;  /* 0x0000001601007387 */ /* 0x0001e20000100800 */
[----:B------:R-:W1:Y:S01]  /*1820*/  LDCU.64 UR4, c[0x4][0x20] ;  /* 0x01000400ff0477ac */ /* 0x000e620008000a00 */
[----:B------:R-:W-:Y:S02]  /*1830*/  IMAD.MOV.U32 R6, RZ, RZ, R2 ;  /* 0x000000ffff067224 */ /* 0x000fe400078e0002 */
[----:B------:R-:W-:Y:S01]  /*1840*/  IMAD.MOV.U32 R7, RZ, RZ, R24 ;  /* 0x000000ffff077224 */ /* 0x000fe200078e0018 */
[----:B------:R-:W2:Y:S01]  /*1850*/  LDC.64 R8, c[0x4][R8] ;  /* 0x0100000008087b82 */ /* 0x000ea20000000a00 */
[----:B-1----:R-:W-:Y:S02]  /*1860*/  IMAD.U32 R4, RZ, RZ, UR4 ;  /* 0x00000004ff047e24 */ /* 0x002fe4000f8e00ff */
[----:B0-----:R-:W-:-:S07]  /*1870*/  IMAD.U32 R5, RZ, RZ, UR5 ;  /* 0x00000005ff057e24 */ /* 0x001fce000f8e00ff */
[----:B------:R-:W-:-:S07]  /*1880*/  LEPC R20, `(.L_x_12) ;  /* 0x000000001014794e */ /* 0x000fce0000000000 */
[----:B--2---:R-:W-:Y:S05]  /*1890*/  CALL.ABS.NOINC R8 ;  /* 0x0000000008007343 */ /* 0x004fea0003c00000 */
.L_x_12:
[----:B------:R-:W-:Y:S05]  /*18a0*/  EXIT ;  /* 0x000000000000794d */ /* 0x000fea0003800000 */
.L_x_11:
[----:B------:R-:W0:Y:S01]  /*18b0*/  LDC.64 R4, c[0x0][0x3b8] ;  /* 0x0000ee00ff047b82 */ /* 0x000e220000000a00 */
[----:B------:R-:W1:Y:S02]  /*18c0*/  LDCU UR4, c[0x0][0x3c8] ;  /* 0x00007900ff0477ac */ /* 0x000e640008000800 */
[----:B-1----:R-:W-:Y:S01]  /*18d0*/  IMAD R7, R22, UR4, R23 ;  /* 0x0000000416077c24 */ /* 0x002fe2000f8e0217 */
[----:B------:R-:W1:Y:S03]  /*18e0*/  LDCU UR4, c[0x0][0x3d8] ;  /* 0x00007b00ff0477ac */ /* 0x000e660008000800 */
[----:B0-----:R-:W-:-:S05]  /*18f0*/  IMAD.WIDE R4, R7, 0x4, R4 ;  /* 0x0000000407047825 */ /* 0x001fca00078e0204 */
[----:B------:R0:W5:Y:S01]  /*1900*/  LDG.E R27, desc[UR36][R4.64] ;  /* 0x00000024041b7981 */ /* 0x000162000c1e1900 */
[----:B------:R-:W-:Y:S01]  /*1910*/  PLOP3.LUT P0, PT, PT, PT, PT, 0x8, 0x80 ;  /* 0x000000000080781c */ /* 0x000fe20003f0e170 */
[----:B------:R-:W-:Y:S02]  /*1920*/  IMAD.MOV.U32 R28, RZ, RZ, RZ ;  /* 0x000000ffff1c7224 */ /* 0x000fe400078e00ff */
[----:B------:R-:W-:Y:S01]  /*1930*/  IMAD.MOV.U32 R10, RZ, RZ, RZ ;  /* 0x000000ffff0a7224 */ /* 0x000fe200078e00ff */
[----:B-1----:R-:W-:-:S09]  /*1940*/  UISETP.GE.AND UP0, UPT, UR4, 0x1, UPT ;  /* 0x000000010400788c */ /* 0x002fd2000bf06270 */
[----:B0-----:R-:W-:Y:S05]  /*1950*/  BRA.U !UP0, `(.L_x_13) ;  /* 0x0000000108947547 */ /* 0x001fea000b800000 */
[----:B------:R-:W0:Y:S01]  /*1960*/  LDC R9, c[0x0][0x3d8] ;  /* 0x0000f600ff097b82 */ /* 0x000e220000000800 */
[----:B------:R-:W-:Y:S01]  /*1970*/  BSSY B0, `(.L_x_13) ;  /* 0x0000023000007945 */ /* 0x000fe20003800000 */
[----:B------:R-:W-:-:S06]  /*1980*/  IMAD.MOV.U32 R28, RZ, RZ, RZ ;  /* 0x000000ffff1c7224 */ /* 0x000fcc00078e00ff */
[----:B------:R-:W1:Y:S02]  /*1990*/  LDC.64 R4, c[0x0][0x380] ;  /* 0x0000e000ff047b82 */ /* 0x000e640000000a00 */
.L_x_19:
[----:B------:R-:W-:-:S04]  /*19a0*/  IMAD R7, R28, 0x5, RZ ;  /* 0x000000051c077824 */ /* 0x000fc800078e02ff */
[----:B-1----:R-:W-:-:S05]  /*19b0*/  IMAD.WIDE.U32 R6, R7, 0x4, R4 ;  /* 0x0000000407067825 */ /* 0x002fca00078e0004 */
[----:B------:R-:W2:Y:S01]  /*19c0*/  LDG.E R8, desc[UR36][R6.64] ;  /* 0x0000002406087981 */ /* 0x000ea2000c1e1900 */
[----:B------:R-:W-:Y:S05]  /*19d0*/  YIELD ;  /* 0x0000000000007946 */ /* 0x000fea0003800000 */
[----:B------:R-:W-:Y:S01]  /*19e0*/  BSSY.RELIABLE B1, `(.L_x_14) ;  /* 0x0000011000017945 */ /* 0x000fe20003800100 */
[----:B--2---:R-:W-:-:S13]  /*19f0*/  ISETP.NE.AND P1, PT, R8, R22, PT ;  /* 0x000000160800720c */ /* 0x004fda0003f25270 */
[----:B------:R-:W-:Y:S05]  /*1a00*/  @P1 BRA `(.L_x_15) ;  /* 0x00000000000c1947 */ /* 0x000fea0003800000 */
[----:B------:R-:W2:Y:S02]  /*1a10*/  LDG.E R0, desc[UR36][R6.64+0x4] ;  /* 0x0000042406007981 */ /* 0x000ea4000c1e1900 */
[----:B--2--5:R-:W-:-:S13]  /*1a20*/  ISETP.NE.AND P1, PT, R0, R27, PT ;  /* 0x0000001b0000720c */ /* 0x024fda0003f25270 */
[----:B------:R-:W-:Y:S05]  /*1a30*/  @!P1 BRA `(.L_x_16) ;  /* 0x0000000000149947 */ /* 0x000fea0003800000 */
.L_x_15:
[----:B-----5:R-:W-:-:S13]  /*1a40*/  ISETP.NE.AND P1, PT, R8, R27, PT ;  /* 0x0000001b0800720c */ /* 0x020fda0003f25270 */
[----:B------:R-:W-:Y:S05]  /*1a50*/  @P1 BRA `(.L_x_17) ;  /* 0x0000000000241947 */ /* 0x000fea0003800000 */
[----:B------:R-:W2:Y:S02]  /*1a60*/  LDG.E R11, desc[UR36][R6.64+0x4] ;  /* 0x00000424060b7981 */ /* 0x000ea4000c1e1900 */
[----:B--2---:R-:W-:-:S13]  /*1a70*/  ISETP.NE.AND P1, PT, R11, R22, PT ;  /* 0x000000160b00720c */ /* 0x004fda0003f25270 */
[----:B------:R-:W-:Y:S05]  /*1a80*/  @P1 BRA `(.L_x_17) ;  /* 0x0000000000181947 */ /* 0x000fea0003800000 */
.L_x_16:
[----:B------:R-:W-:Y:S02]  /*1a90*/  IMAD.MOV.U32 R11, RZ, RZ, 0x1 ;  /* 0x00000001ff0b7424 */ /* 0x000fe400078e00ff */
[----:B------:R-:W-:-:S05]  /*1aa0*/  IMAD.MOV.U32 R10, RZ, RZ, RZ ;  /* 0x000000ffff0a7224 */ /* 0x000fca00078e00ff */
[----:B------:R-:W2:Y:S02]  /*1ab0*/  ATOMG.E.CAS.STRONG.GPU PT, R0, [R6+0x10], R10, R11 ;  /* 0x0000100a060073a9 */ /* 0x000ea400001ee10b */
[----:B--2---:R-:W-:-:S13]  /*1ac0*/  ISETP.NE.AND P1, PT, R0, RZ, PT ;  /* 0x000000ff0000720c */ /* 0x004fda0003f25270 */
[----:B------:R-:W-:Y:S05]  /*1ad0*/  @!P1 BREAK.RELIABLE B1 ;  /* 0x0000000000019942 */ /* 0x000fea0003800100 */
[----:B------:R-:W-:Y:S05]  /*1ae0*/  @!P1 BRA `(.L_x_18) ;  /* 0x00000000001c9947 */ /* 0x000fea0003800000 */
.L_x_17:
[----:B------:R-:W-:Y:S05]  /*1af0*/  BSYNC.RELIABLE B1 ;  /* 0x0000000000017941 */ /* 0x000fea0003800100 */
.L_x_14:
[----:B------:R-:W-:-:S05]  /*1b00*/  VIADD R28, R28, 0x1 ;  /* 0x000000011c1c7836 */ /* 0x000fca0000000000 */
[----:B------:R-:W-:-:S13]  /*1b10*/  ISETP.NE.AND P1, PT, R28, UR38, PT ;  /* 0x000000261c007c0c */ /* 0x000fda000bf25270 */
[----:B------:R-:W-:Y:S05]  /*1b20*/  @P1 BRA `(.L_x_19) ;  /* 0xfffffffc009c1947 */ /* 0x000fea000383ffff */
[----:B0-----:R-:W-:Y:S02]  /*1b30*/  IMAD.MOV.U32 R28, RZ, RZ, R9 ;  /* 0x000000ffff1c7224 */ /* 0x001fe400078e0009 */
[----:B------:R-:W-:Y:S01]  /*1b40*/  IMAD.MOV.U32 R10, RZ, RZ, RZ ;  /* 0x000000ffff0a7224 */ /* 0x000fe200078e00ff */
[----:B------:R-:W-:Y:S06]  /*1b50*/  BRA `(.L_x_20) ;  /* 0x0000000000107947 */ /* 0x000fec0003800000 */
.L_x_18:
[----:B------:R-:W2:Y:S04]  /*1b60*/  LDG.E R3, desc[UR36][R6.64+0xc] ;  /* 0x00000c2406037981 */ /* 0x000ea8000c1e1900 */
[----:B------:R1:W5:Y:S01]  /*1b70*/  LDG.E R10, desc[UR36][R6.64+0x8] ;  /* 0x00000824060a7981 */ /* 0x000362000c1e1900 */
[----:B------:R-:W-:Y:S02]  /*1b80*/  PLOP3.LUT P0, PT, PT, PT, PT, 0x80, 0x8 ;  /* 0x000000000008781c */ /* 0x000fe40003f0f070 */
[----:B-12---:R-:W-:-:S11]  /*1b90*/  I2FP.F32.S32 R3, R3 ;  /* 0x0000000300037245 */ /* 0x006fd60000201400 */
.L_x_20:
[----:B------:R-:W-:Y:S05]  /*1ba0*/  BSYNC B0 ;  /* 0x0000000000007941 */ /* 0x000fea0003800000 */
.L_x_13:
[----:B------:R-:W1:Y:S01]  /*1bb0*/  LDCU.64 UR4, c[0x0][0x3b0] ;  /* 0x00007600ff0477ac */ /* 0x000e620008000a00 */
[--C-:B------:R-:W-:Y:S02]  /*1bc0*/  SHF.R.S64 R12, RZ, 0x1d, R22.reuse ;  /* 0x0000001dff0c7819 */ /* 0x100fe40000001016 */
[----:B------:R-:W-:Y:S02]  /*1bd0*/  SHF.R.S32.HI R15, RZ, 0x1d, R22 ;  /* 0x0000001dff0f7819 */ /* 0x000fe40000011416 */
[----:B-1----:R-:W-:-:S04]  /*1be0*/  IADD3 R4, P1, PT, R12, UR4, RZ ;  /* 0x000000040c047c10 */ /* 0x002fc8000ff3e0ff */
[----:B------:R-:W-:-:S05]  /*1bf0*/  IADD3.X R5, PT, PT, R15, UR5, RZ, P1, !PT ;  /* 0x000000050f057c10 */ /* 0x000fca0008ffe4ff */
[----:B------:R-:W2:Y:S01]  /*1c00*/  LDG.E.64 R6, desc[UR36][R4.64] ;  /* 0x0000002404067981 */ /* 0x000ea2000c1e1b00 */
[----:B-----5:R-:W-:Y:S01]  /*1c10*/  SHF.R.S32.HI R11, RZ, 0x1f, R10 ;  /* 0x0000001fff0b7819 */ /* 0x020fe2000001140a */
[----:B------:R-:W-:Y:S04]  /*1c20*/  BSSY.RECONVERGENT B7, `(.L_x_21) ;  /* 0x00000a7000077945 */ /* 0x000fe80003800200 */
[----:B------:R-:W-:Y:S01]  /*1c30*/  BSSY.RELIABLE B6, `(.L_x_22) ;  /* 0x0000062000067945 */ /* 0x000fe20003800100 */
[----:B--2---:R-:W-:-:S04]  /*1c40*/  ISETP.GE.U32.AND P1, PT, R6, R10, PT ;  /* 0x0000000a0600720c */ /* 0x004fc80003f26070 */
[----:B------:R-:W-:-:S13]  /*1c50*/  ISETP.GE.AND.EX P1, PT, R7, R11, PT, P1 ;  /* 0x0000000b0700720c */ /* 0x000fda0003f26310 */
[----:B------:R-:W-:Y:S05]  /*1c60*/  @!P1 BRA `(.L_x_23) ;  /* 0x0000000400749947 */ /* 0x000fea0003800000 */
[----:B------:R-:W1:Y:S01]  /*1c70*/  LDC.64 R20, c[0x0][0x398] ;  /* 0x0000e600ff147b82 */ /* 0x000e620000000a00 */
[----:B------:R-:W-:Y:S05]  /*1c80*/  @!P0 EXIT ;  /* 0x000000000000894d */ /* 0x000fea0003800000 */
[----:B------:R-:W2:Y:S01]  /*1c90*/  LDCU.64 UR4, c[0x0][0x3a8] ;  /* 0x00007500ff0477ac */ /* 0x000ea20008000a00 */
[----:B-1----:R-:W-:-:S06]  /*1ca0*/  IMAD.WIDE R20, R23, 0x8, R20 ;  /* 0x0000000817147825 */ /* 0x002fcc00078e0214 */
[----:B------:R-:W3:Y:S01]  /*1cb0*/  LDG.E.64 R20, desc[UR36][R20.64] ;  /* 0x0000002414147981 */ /* 0x000ee2000c1e1b00 */
[----:B--2---:R-:W-:-:S04]  /*1cc0*/  IADD3 R8, P0, PT, R12, UR4, RZ ;  /* 0x000000040c087c10 */ /* 0x004fc8000ff1e0ff */
[----:B0-----:R-:W-:-:S05]  /*1cd0*/  IADD3.X R9, PT, PT, R15, UR5, RZ, P0, !PT ;  /* 0x000000050f097c10 */ /* 0x001fca00087fe4ff */
[----:B------:R-:W3:Y:S02]  /*1ce0*/  LDG.E.64 R6, desc[UR36][R8.64] ;  /* 0x0000002408067981 */ /* 0x000ee4000c1e1b00 */
[----:B---3--:R-:W-:-:S04]  /*1cf0*/  ISETP.GE.U32.AND P0, PT, R20, R6, PT ;  /* 0x000000061400720c */ /* 0x008fc80003f06070 */
[----:B------:R-:W-:-:S13]  /*1d00*/  ISETP.GE.AND.EX P0, PT, R21, R7, PT, P0 ;  /* 0x000000071500720c */ /* 0x000fda0003f06300 */
[----:B------:R-:W-:Y:S05]  /*1d10*/  @P0 BREAK.RELIABLE B6 ;  /* 0x0000000000060942 */ /* 0x000fea0003800100 */
[----:B------:R-:W-:Y:S05]  /*1d20*/  @!P0 BRA `(.L_x_24) ;  /* 0x0000000400488947 */ /* 0x000fea0003800000 */
[----:B------:R-:W2:Y:S01]  /*1d30*/  LDG.E R7, desc[UR36][R16.64] ;  /* 0x0000002410077981 */ /* 0x000ea2000c1e1900 */
[----:B------:R-:W0:Y:S01]  /*1d40*/  MUFU.RCP R14, R3 ;  /* 0x00000003000e7308 */ /* 0x000e220000001000 */
[----:B------:R-:W-:Y:S01]  /*1d50*/  BSSY.RECONVERGENT B0, `(.L_x_25) ;  /* 0x000000f000007945 */ /* 0x000fe20003800200 */
[----:B0-----:R-:W-:-:S04]  /*1d60*/  FFMA R13, R14, -R3, 1 ;  /* 0x3f8000000e0d7423 */ /* 0x001fc80000000803 */
[----:B------:R-:W-:Y:S01]  /*1d70*/  FFMA R13, R14, R13, R14 ;  /* 0x0000000d0e0d7223 */ /* 0x000fe2000000000e */
[----:B--2---:R-:W-:-:S05]  /*1d80*/  IMAD.IADD R7, R6, 0x1, R7 ;  /* 0x0000000106077824 */ /* 0x004fca00078e0207 */
[----:B------:R-:W-:Y:S02]  /*1d90*/  I2FP.F32.S32 R0, R7 ;  /* 0x0000000700007245 */ /* 0x000fe40000201400 */
[----:B------:R-:W-:Y:S02]  /*1da0*/  SHF.R.S32.HI R7, RZ, 0x1f, R27 ;  /* 0x0000001fff077819 */ /* 0x000fe4000001141b */
[----:B------:R-:W0:Y:S01]  /*1db0*/  FCHK P0, R0, R3 ;  /* 0x0000000300007302 */ /* 0x000e220000000000 */
[----:B------:R-:W-:-:S04]  /*1dc0*/  FFMA R6, R0, R13, RZ ;  /* 0x0000000d00067223 */ /* 0x000fc800000000ff */
[----:B------:R-:W-:-:S04]  /*1dd0*/  FFMA R14, R6, -R3, R0 ;  /* 0x80000003060e7223 */ /* 0x000fc80000000000 */
[----:B------:R-:W-:Y:S01]  /*1de0*/  FFMA R23, R13, R14, R6 ;  /* 0x0000000e0d177223 */ /* 0x000fe20000000006 */
[----:B------:R-:W-:Y:S01]  /*1df0*/  IMAD.MOV.U32 R6, RZ, RZ, R27 ;  /* 0x000000ffff067224 */ /* 0x000fe200078e001b */
[----:B0-----:R-:W-:Y:S06]  /*1e00*/  @!P0 BRA `(.L_x_26) ;  /* 0x00000000000c8947 */ /* 0x001fec0003800000 */
[----:B------:R-:W-:-:S07]  /*1e10*/  MOV R14, 0x1e30 ;  /* 0x00001e30000e7802 */ /* 0x000fce0000000f00 */
[----:B------:R-:W-:Y:S05]  /*1e20*/  CALL.REL.NOINC `($__internal_0_$__cuda_sm3x_div_rn_noftz_f32_slowpath) ;  /* 0x0000000800487944 */ /* 0x000fea0003c00000 */
[----:B------:R-:W-:-:S07]  /*1e30*/  IMAD.MOV.U32 R23, RZ, RZ, R0 ;  /* 0x000000ffff177224 */ /* 0x000fce00078e0000 */
.L_x_26:
[----:B------:R-:W-:Y:S05]  /*1e40*/  BSYNC.RECONVERGENT B0 ;  /* 0x0000000000007941 */ /* 0x000fea0003800200 */
.L_x_25:
[----:B------:R-:W0:Y:S01]  /*1e50*/  LDCU.64 UR4, c[0x0][0x3f0] ;  /* 0x00007e00ff0477ac */ /* 0x000e220008000a00 */
[----:B------:R-:W1:Y:S01]  /*1e60*/  F2I.CEIL.NTZ R23, R23 ;  /* 0x0000001700177305 */ /* 0x000e62000020b100 */
[----:B------:R-:W-:Y:S01]  /*1e70*/  IMAD.HI R0, R10, 0x66666667, RZ ;  /* 0x666666670a007827 */ /* 0x000fe200078e02ff */
[----:B------:R-:W2:Y:S01]  /*1e80*/  LDC.64 R30, c[0x0][0x3a8] ;  /* 0x0000ea00ff1e7b82 */ /* 0x000ea20000000a00 */
[----:B------:R-:W3:Y:S07]  /*1e90*/  LDCU UR6, c[0x0][0x3c8] ;  /* 0x00007900ff0677ac */ /* 0x000eee0008000800 */
[----:B------:R-:W4:Y:S01]  /*1ea0*/  LDC.64 R36, c[0x0][0x3b0] ;  /* 0x0000ec00ff247b82 */ /* 0x000f220000000a00 */
[----:B0-----:R-:W-:-:S04]  /*1eb0*/  IADD3 R12, P0, PT, R12, UR4, RZ ;  /* 0x000000040c0c7c10 */ /* 0x001fc8000ff1e0ff */
[----:B------:R-:W-:Y:S01]  /*1ec0*/  IADD3.X R13, PT, PT, R15, UR5, RZ, P0, !PT ;  /* 0x000000050f0d7c10 */ /* 0x000fe200087fe4ff */
[----:B------:R-:W0:Y:S04]  /*1ed0*/  LDCU.64 UR4, c[0x0][0x400] ;  /* 0x00008000ff0477ac */ /* 0x000e280008000a00 */
[----:B------:R-:W5:Y:S01]  /*1ee0*/  LDG.E.64 R14, desc[UR36][R12.64] ;  /* 0x000000240c0e7981 */ /* 0x000f62000c1e1b00 */
[----:B------:R-:W-:-:S04]  /*1ef0*/  SHF.R.U32.HI R3, RZ, 0x1, R0 ;  /* 0x00000001ff037819 */ /* 0x000fc80000011600 */
[----:B------:R-:W-:-:S05]  /*1f00*/  LEA.HI R0, R0, R3, RZ, 0x1 ;  /* 0x0000000300007211 */ /* 0x000fca00078f08ff */
[----:B-1----:R-:W-:-:S04]  /*1f10*/  IMAD R0, R23, R0, RZ ;  /* 0x0000000017007224 */ /* 0x002fc800078e02ff */
[----:B------:R-:W-:-:S05]  /*1f20*/  IMAD R3, R0, 0x3c, RZ ;  /* 0x0000003c00037824 */ /* 0x000fca00078e02ff */
[----:B-----5:R-:W-:-:S04]  /*1f30*/  IADD3 R34, P0, PT, R3, R14, RZ ;  /* 0x0000000e03227210 */ /* 0x020fc80007f1e0ff */
[----:B------:R-:W-:Y:S02]  /*1f40*/  LEA.HI.X.SX32 R35, R3, R15, 0x1, P0 ;  /* 0x0000000f03237211 */ /* 0x000fe400000f0eff */
[----:B------:R-:W1:Y:S03]  /*1f50*/  LDC.64 R14, c[0x0][0x3a0] ;  /* 0x0000e800ff0e7b82 */ /* 0x000e660000000a00 */
[----:B------:R-:W-:Y:S04]  /*1f60*/  STG.E.64 desc[UR36][R12.64], R34 ;  /* 0x000000220c007986 */ /* 0x000fe8000c101b24 */
[----:B------:R-:W5:Y:S01]  /*1f70*/  LDG.E.64 R20, desc[UR36][R16.64] ;  /* 0x0000002410147981 */ /* 0x000f62000c1e1b00 */
[----:B-1----:R-:W-:-:S05]  /*1f80*/  IMAD.WIDE R14, R27, 0x8, R14 ;  /* 0x000000081b0e7825 */ /* 0x002fca00078e020e */
[----:B-----5:R1:W-:Y:S04]  /*1f90*/  REDG.E.ADD.64.STRONG.GPU desc[UR36][R14.64], R20 ;  /* 0x000000140e00798e */ /* 0x0203e8000c12e524 */
[----:B------:R-:W5:Y:S01]  /*1fa0*/  LDG.E.64 R32, desc[UR36][R8.64] ;  /* 0x0000002408207981 */ /* 0x000f62000c1e1b00 */
[----:B--2---:R-:W-:Y:S01]  /*1fb0*/  IMAD.WIDE R30, R27, 0x8, R30 ;  /* 0x000000081b1e7825 */ /* 0x004fe200078e021e */
[----:B-1----:R-:W1:Y:S04]  /*1fc0*/  LDC.64 R14, c[0x0][0x3f0] ;  /* 0x0000fc00ff0e7b82 */ /* 0x002e680000000a00 */
[----:B-----5:R-:W-:Y:S04]  /*1fd0*/  REDG.E.ADD.64.STRONG.GPU desc[UR36][R30.64], R32 ;  /* 0x000000201e00798e */ /* 0x020fe8000c12e524 */
[----:B------:R2:W-:Y:S04]  /*1fe0*/  STG.E.64 desc[UR36][R16.64], RZ ;  /* 0x000000ff10007986 */ /* 0x0005e8000c101b24 */
[----:B------:R5:W-:Y:S04]  /*1ff0*/  STG.E.64 desc[UR36][R8.64], RZ ;  /* 0x000000ff08007986 */ /* 0x000be8000c101b24 */
[----:B------:R-:W3:Y:S01]  /*2000*/  LDG.E.64 R34, desc[UR36][R4.64] ;  /* 0x0000002404227981 */ /* 0x000ee2000c1e1b00 */
[----:B--2---:R-:W5:Y:S01]  /*2010*/  LDC.64 R16, c[0x0][0x3f8] ;  /* 0x0000fe00ff107b82 */ /* 0x004f620000000a00 */
[----:B---3--:R-:W-:-:S05]  /*2020*/  IADD3 R34, P0, PT, R34, -R10, RZ ;  /* 0x8000000a22227210 */ /* 0x008fca0007f1e0ff */
[----:B------:R-:W-:Y:S02]  /*2030*/  IMAD.X R35, R35, 0x1, ~R11, P0 ;  /* 0x0000000123237824 */ /* 0x000fe400000e0e0b */
[----:B----4-:R-:W-:-:S05]  /*2040*/  IMAD.WIDE R10, R27, 0x8, R36 ;  /* 0x000000081b0a7825 */ /* 0x010fca00078e0224 */
[----:B------:R0:W-:Y:S04]  /*2050*/  STG.E.64 desc[UR36][R10.64], R34 ;  /* 0x000000220a007986 */ /* 0x0001e8000c101b24 */
[----:B------:R2:W-:Y:S04]  /*2060*/  STG.E.64 desc[UR36][R4.64], RZ ;  /* 0x000000ff04007986 */ /* 0x0005e8000c101b24 */
[----:B------:R-:W3:Y:S01]  /*2070*/  LDG.E.64 R20, desc[UR36][R12.64] ;  /* 0x000000240c147981 */ /* 0x000ee2000c1e1b00 */
[----:B-1----:R-:W-:-:S04]  /*2080*/  IMAD.WIDE R14, R27, 0x8, R14 ;  /* 0x000000081b0e7825 */ /* 0x002fc800078e020e */
[C---:B-----5:R-:W-:Y:S01]  /*2090*/  IMAD.WIDE R8, R25.reuse, 0x8, R16 ;  /* 0x0000000819087825 */ /* 0x060fe200078e0210 */
[----:B---3--:R1:W-:Y:S04]  /*20a0*/  REDG.E.MAX.64.STRONG.GPU desc[UR36][R14.64], R20 ;  /* 0x000000140e00798e */ /* 0x0083e8000d12e524 */
[----:B------:R-:W-:Y:S04]  /*20b0*/  STG.E.64 desc[UR36][R12.64], RZ ;  /* 0x000000ff0c007986 */ /* 0x000fe8000c101b24 */
[----:B------:R-:W3:Y:S01]  /*20c0*/  LDG.E.64 R16, desc[UR36][R8.64] ;  /* 0x0000002408107981 */ /* 0x000ee2000c1e1b00 */
[----:B------:R-:W-:-:S04]  /*20d0*/  IMAD R25, R25, UR6, RZ ;  /* 0x0000000619197c24 */ /* 0x000fc8000f8e02ff */
[----:B------:R-:W-:-:S05]  /*20e0*/  IMAD R25, R25, 0xa, RZ ;  /* 0x0000000a19197824 */ /* 0x000fca00078e02ff */
[----:B---3--:R-:W-:-:S04]  /*20f0*/  IADD3 R0, P0, PT, R25, R16, RZ ;  /* 0x0000001019007210 */ /* 0x008fc80007f1e0ff */
[----:B------:R-:W-:Y:S02]  /*2100*/  LEA.HI.X.SX32 R17, R25, R17, 0x1, P0 ;  /* 0x0000001119117211 */ /* 0x000fe400000f0eff */
[----:B0-----:R-:W-:-:S04]  /*2110*/  LEA R10, P0, R0, UR4, 0x3 ;  /* 0x00000004000a7c11 */ /* 0x001fc8000f8018ff */
[----:B------:R-:W-:Y:S01]  /*2120*/  LEA.HI.X R11, R0, UR5, R17, 0x3, P0 ;  /* 0x00000005000b7c11 */ /* 0x000fe200080f1c11 */
[----:B------:R-:W-:Y:S01]  /*2130*/  IMAD.MOV.U32 R26, RZ, RZ, R22 ;  /* 0x000000ffff1a7224 */ /* 0x000fe200078e0016 */
[----:B------:R-:W-:Y:S01]  /*2140*/  MOV R0, 0x38 ;  /* 0x0000003800007802 */ /* 0x000fe20000000f00 */
[----:B------:R-:W0:Y:S02]  /*2150*/  LDCU.64 UR4, c[0x4][0x28] ;  /* 0x01000500ff0477ac */ /* 0x000e240008000a00 */
[----:B------:R3:W-:Y:S04]  /*2160*/  STG.E.64 desc[UR36][R10.64], R6 ;  /* 0x000000060a007986 */ /* 0x0007e8000c101b24 */
[----:B--2---:R-:W2:Y:S01]  /*2170*/  LDG.E.64 R4, desc[UR36][R8.64] ;  /* 0x0000002408047981 */ /* 0x004ea2000c1e1b00 */
[----:B-1----:R1:W4:Y:S03]  /*2180*/  LDC.64 R14, c[0x4][R0] ;  /* 0x01000000000e7b82 */ /* 0x0023260000000a00 */
[----:B------:R1:W-:Y:S01]  /*2190*/  STL.64 [R1], R26 ;  /* 0x0000001a01007387 */ /* 0x0003e20000100a00 */
[----:B---3--:R-:W-:-:S02]  /*21a0*/  IMAD.MOV.U32 R6, RZ, RZ, R2 ;  /* 0x000000ffff067224 */ /* 0x008fc400078e0002 */
[----:B------:R-:W-:Y:S01]  /*21b0*/  IMAD.MOV.U32 R7, RZ, RZ, R24 ;  /* 0x000000ffff077224 */ /* 0x000fe200078e0018 */
[----:B--2---:R-:W-:Y:S01]  /*21c0*/  IADD3 R12, P0, PT, R4, 0x1, RZ ;  /* 0x00000001040c7810 */ /* 0x004fe20007f1e0ff */
[----:B0-----:R-:W-:-:S04]  /*21d0*/  IMAD.U32 R4, RZ, RZ, UR4 ;  /* 0x00000004ff047e24 */ /* 0x001fc8000f8e00ff */
[----:B------:R-:W-:Y:S02]  /*21e0*/  IMAD.X R13, RZ, RZ, R5, P0 ;  /* 0x000000ffff0d7224 */ /* 0x000fe400000e0605 */
[----:B------:R-:W-:-:S03]  /*21f0*/  IMAD.U32 R5, RZ, RZ, UR5 ;  /* 0x00000005ff057e24 */ /* 0x000fc6000f8e00ff */
[----:B----4-:R1:W-:Y:S04]  /*2200*/  STG.E.64 desc[UR36][R8.64], R12 ;  /* 0x0000000c08007986 */ /* 0x0103e8000c101b24 */
[----:B------:R-:W-:-:S07]  /*2210*/  LEPC R20, `(.L_x_27) ;  /* 0x000000001014794e */ /* 0x000fce0000000000 */
[----:B-1----:R-:W-:Y:S05]  /*2220*/  CALL.ABS.NOINC R14 ;  /* 0x000000000e007343 */ /* 0x002fea0003c00000 */
.L_x_27:
[----:B------:R-:W-:Y:S05]  /*2230*/  BRA `(.L_x_28) ;  /* 0x0000000400147947 */ /* 0x000fea0003800000 */
.L_x_23:
[----:B------:R-:W-:Y:S05]  /*2240*/  @!P0 EXIT ;  /* 0x000000000000894d */ /* 0x000fea0003800000 */
.L_x_24:
[----:B------:R-:W-:Y:S05]  /*2250*/  BSYNC.RELIABLE B6 ;  /* 0x0000000000067941 */ /* 0x000fea0003800100 */
.L_x_22:
[----:B------:R-:W2:Y:S01]  /*2260*/  LDG.E R0, desc[UR36][R16.64] ;  /* 0x0000002410007981 */ /* 0x000ea2000c1e1900 */
[----:B------:R-:W1:Y:S01]  /*2270*/  MUFU.RCP R4, R3 ;  /* 0x0000000300047308 */ /* 0x000e620000001000 */
[----:B------:R-:W-:Y:S01]  /*2280*/  BSSY.RECONVERGENT B0, `(.L_x_29) ;  /* 0x000000e000007945 */ /* 0x000fe20003800200 */
[----:B-1----:R-:W-:Y:S01]  /*2290*/  FFMA R5, R4, -R3, 1 ;  /* 0x3f80000004057423 */ /* 0x002fe20000000803 */
[----:B--2---:R-:W-:-:S03]  /*22a0*/  I2FP.F32.S32 R6, R0 ;  /* 0x0000000000067245 */ /* 0x004fc60000201400 */
[----:B------:R-:W-:Y:S01]  /*22b0*/  FFMA R0, R4, R5, R4 ;  /* 0x0000000504007223 */ /* 0x000fe20000000004 */
[----:B------:R-:W-:Y:S01]  /*22c0*/  SHF.R.S32.HI R5, RZ, 0x1f, R27 ;  /* 0x0000001fff057819 */ /* 0x000fe2000001141b */
[----:B------:R-:W1:Y:S02]  /*22d0*/  FCHK P0, R6, R3 ;  /* 0x0000000306007302 */ /* 0x000e640000000000 */
[----:B------:R-:W-:-:S04]  /*22e0*/  FFMA R7, R0, R6, RZ ;  /* 0x0000000600077223 */ /* 0x000fc800000000ff */
[----:B------:R-:W-:-:S04]  /*22f0*/  FFMA R4, R7, -R3, R6 ;  /* 0x8000000307047223 */ /* 0x000fc80000000006 */
[----:B------:R-:W-:Y:S01]  /*2300*/  FFMA R0, R0, R4, R7 ;  /* 0x0000000400007223 */ /* 0x000fe20000000007 */
[----:B------:R-:W-:Y:S01]  /*2310*/  IMAD.MOV.U32 R4, RZ, RZ, R27 ;  /* 0x000000ffff047224 */ /* 0x000fe200078e001b */
[----:B-1----:R-:W-:Y:S06]  /*2320*/  @!P0 BRA `(.L_x_30) ;  /* 0x00000000000c8947 */ /* 0x002fec0003800000 */
[----:B------:R-:W-:Y:S01]  /*2330*/  IMAD.MOV.U32 R0, RZ, RZ, R6 ;  /* 0x000000ffff007224 */ /* 0x000fe200078e0006 */
[----:B------:R-:W-:-:S07]  /*2340*/  MOV R14, 0x2360 ;  /* 0x00002360000e7802 */ /* 0x000fce0000000f00 */
[----:B0-----:R-:W-:Y:S05]  /*2350*/  CALL.REL.NOINC `($__internal_0_$__cuda_sm3x_div_rn_noftz_f32_slowpath) ;  /* 0x0000000000fc7944 */ /* 0x001fea0003c00000 */
.L_x_30:
[----:B------:R-:W-:Y:S05]  /*2360*/  BSYNC.RECONVERGENT B0 ;  /* 0x0000000000007941 */ /* 0x000fea0003800200 */
.L_x_29:
[----:B------:R-:W1:Y:S01]  /*2370*/  LDCU.64 UR4, c[0x0][0x3f0] ;  /* 0x00007e00ff0477ac */ /* 0x000e620008000a00 */
[----:B------:R-:W2:Y:S01]  /*2380*/  F2I.CEIL.NTZ R0, R0 ;  /* 0x0000000000007305 */ /* 0x000ea2000020b100 */
[----:B------:R-:W-:Y:S01]  /*2390*/  IMAD.HI R10, R10, 0x66666667, RZ ;  /* 0x666666670a0a7827 */ /* 0x000fe200078e02ff */
[----:B0-----:R-:W0:Y:S01]  /*23a0*/  LDC.64 R8, c[0x0][0x3a0] ;  /* 0x0000e800ff087b82 */ /* 0x001e220000000a00 */
[----:B------:R-:W3:Y:S07]  /*23b0*/  LDCU.64 UR6, c[0x0][0x400] ;  /* 0x00008000ff0677ac */ /* 0x000eee0008000a00 */
[----:B------:R-:W4:Y:S01]  /*23c0*/  LDC.64 R32, c[0x0][0x3f8] ;  /* 0x0000fe00ff207b82 */ /* 0x000f220000000a00 */
[----:B-1----:R-:W-:Y:S01]  /*23d0*/  IADD3 R12, P0, PT, R12, UR4, RZ ;  /* 0x000000040c0c7c10 */ /* 0x002fe2000ff1e0ff */
[----:B------:R-:W1:Y:S03]  /*23e0*/  LDCU UR4, c[0x0][0x3c8] ;  /* 0x00007900ff0477ac */ /* 0x000e660008000800 */
[----:B------:R-:W-:-:S05]  /*23f0*/  IADD3.X R13, PT, PT, R15, UR5, RZ, P0, !PT ;  /* 0x000000050f0d7c10 */ /* 0x000fca00087fe4ff */
[----:B------:R-:W5:Y:S01]  /*2400*/  LDG.E.64 R6, desc[UR36][R12.64] ;  /* 0x000000240c067981 */ /* 0x000f62000c1e1b00 */
[----:B------:R-:W-:-:S04]  /*2410*/  SHF.R.U32.HI R3, RZ, 0x1, R10 ;  /* 0x00000001ff037819 */ /* 0x000fc8000001160a */
[----:B------:R-:W-:-:S05]  /*2420*/  LEA.HI R3, R10, R3, RZ, 0x1 ;  /* 0x000000030a037211 */ /* 0x000fca00078f08ff */
[----:B--2---:R-:W-:-:S04]  /*2430*/  IMAD R3, R3, R0, RZ ;  /* 0x0000000003037224 */ /* 0x004fc800078e02ff */
[----:B------:R-:W-:-:S05]  /*2440*/  IMAD R3, R3, 0x3c, RZ ;  /* 0x0000003c03037824 */ /* 0x000fca00078e02ff */
[----:B-----5:R-:W-:-:S04]  /*2450*/  IADD3 R14, P0, PT, R3, R6, RZ ;  /* 0x00000006030e7210 */ /* 0x020fc80007f1e0ff */
[----:B------:R-:W-:-:S05]  /*2460*/  LEA.HI.X.SX32 R15, R3, R7, 0x1, P0 ;  /* 0x00000007030f7211 */ /* 0x000fca00000f0eff */
[----:B------:R2:W-:Y:S04]  /*2470*/  STG.E.64 desc[UR36][R12.64], R14 ;  /* 0x0000000e0c007986 */ /* 0x0005e8000c101b24 */
[----:B------:R-:W5:Y:S01]  /*2480*/  LDG.E.64 R6, desc[UR36][R16.64] ;  /* 0x0000002410067981 */ /* 0x000f62000c1e1b00 */
[C---:B0-----:R-:W-:Y:S02]  /*2490*/  IMAD.WIDE R20, R27.reuse, 0x8, R8 ;  /* 0x000000081b147825 */ /* 0x041fe400078e0208 */
[----:B------:R-:W0:Y:S03]  /*24a0*/  LDC.64 R8, c[0x0][0x3f0] ;  /* 0x0000fc00ff087b82 */ /* 0x000e260000000a00 */
[----:B-----5:R5:W-:Y:S04]  /*24b0*/  REDG.E.ADD.64.STRONG.GPU desc[UR36][R20.64], R6 ;  /* 0x000000061400798e */ /* 0x020be8000c12e524 */
[----:B------:R-:W-:Y:S04]  /*24c0*/  STG.E.64 desc[UR36][R16.64], RZ ;  /* 0x000000ff10007986 */ /* 0x000fe8000c101b24 */
[----:B------:R-:W3:Y:S01]  /*24d0*/  LDG.E.64 R10, desc[UR36][R12.64] ;  /* 0x000000240c0a7981 */ /* 0x000ee2000c1e1b00 */
[----:B0-----:R-:W-:-:S04]  /*24e0*/  IMAD.WIDE R30, R27, 0x8, R8 ;  /* 0x000000081b1e7825 */ /* 0x001fc800078e0208 */
[C---:B----4-:R-:W-:Y:S01]  /*24f0*/  IMAD.WIDE R8, R25.reuse, 0x8, R32 ;  /* 0x0000000819087825 */ /* 0x050fe200078e0220 */
[----:B---3--:R-:W-:Y:S04]  /*2500*/  REDG.E.MAX.64.STRONG.GPU desc[UR36][R30.64], R10 ;  /* 0x0000000a1e00798e */ /* 0x008fe8000d12e524 */
[----:B------:R0:W-:Y:S04]  /*2510*/  STG.E.64 desc[UR36][R12.64], RZ ;  /* 0x000000ff0c007986 */ /* 0x0001e8000c101b24 */
[----:B--2---:R-:W2:Y:S01]  /*2520*/  LDG.E.64 R14, desc[UR36][R8.64] ;  /* 0x00000024080e7981 */ /* 0x004ea2000c1e1b00 */
[----:B-1----:R-:W-:Y:S01]  /*2530*/  IMAD R25, R25, UR4, RZ ;  /* 0x0000000419197c24 */ /* 0x002fe2000f8e02ff */
[----:B------:R-:W1:Y:S03]  /*2540*/  LDCU.64 UR4, c[0x4][0x30] ;  /* 0x01000600ff0477ac */ /* 0x000e660008000a00 */
[----:B------:R-:W-:-:S05]  /*2550*/  IMAD R25, R25, 0xa, RZ ;  /* 0x0000000a19197824 */ /* 0x000fca00078e02ff */
[----:B--2---:R-:W-:-:S04]  /*2560*/  IADD3 R0, P0, PT, R25, R14, RZ ;  /* 0x0000000e19007210 */ /* 0x004fc80007f1e0ff */
[----:B------:R-:W-:Y:S02]  /*2570*/  LEA.HI.X.SX32 R15, R25, R15, 0x1, P0 ;  /* 0x0000000f190f7211 */ /* 0x000fe400000f0eff */
[----:B------:R-:W-:-:S04]  /*2580*/  LEA R14, P0, R0, UR6, 0x3 ;  /* 0x00000006000e7c11 */ /* 0x000fc8000f8018ff */
[----:B------:R-:W-:-:S05]  /*2590*/  LEA.HI.X R15, R0, UR7, R15, 0x3, P0 ;  /* 0x00000007000f7c11 */ /* 0x000fca00080f1c0f */
[----:B------:R1:W-:Y:S04]  /*25a0*/  STG.E.64 desc[UR36][R14.64], R4 ;  /* 0x000000040e007986 */ /* 0x0003e8000c101b24 */
[----:B-----5:R-:W2:Y:S01]  /*25b0*/  LDG.E.64 R6, desc[UR36][R8.64] ;  /* 0x0000002408067981 */ /* 0x020ea2000c1e1b00 */
[----:B------:R-:W-:Y:S01]  /*25c0*/  IMAD.MOV.U32 R23, RZ, RZ, R27 ;  /* 0x000000ffff177224 */ /* 0x000fe200078e001b */
[----:B------:R-:W-:-:S04]  /*25d0*/  MOV R0, 0x38 ;  /* 0x0000003800007802 */ /* 0x000fc80000000f00 */
[----:B------:R3:W-:Y:S01]  /*25e0*/  STL.64 [R1], R22 ;  /* 0x0000001601007387 */ /* 0x0007e20000100a00 */
[----:B0-----:R3:W0:Y:S01]  /*25f0*/  LDC.64 R12, c[0x4][R0] ;  /* 0x01000000000c7b82 */ /* 0x0016220000000a00 */
[----:B-1----:R-:W-:Y:S02]  /*2600*/  IMAD.U32 R4, RZ, RZ, UR4 ;  /* 0x00000004ff047e24 */ /* 0x002fe4000f8e00ff */
[----:B------:R-:W-:Y:S01]  /*2610*/  IMAD.U32 R5, RZ, RZ, UR5 ;  /* 0x00000005ff057e24 */ /* 0x000fe2000f8e00ff */
[----:B--2---:R-:W-:Y:S01]  /*2620*/  IADD3 R10, P0, PT, R6, 0x1, RZ ;  /* 0x00000001060a7810 */ /* 0x004fe20007f1e0ff */
[----:B------:R-:W-:-:S04]  /*2630*/  IMAD.MOV.U32 R6, RZ, RZ, R2 ;  /* 0x000000ffff067224 */ /* 0x000fc800078e0002 */
[----:B------:R-:W-:Y:S02]  /*2640*/  IMAD.X R11, RZ, RZ, R7, P0 ;  /* 0x000000ffff0b7224 */ /* 0x000fe400000e0607 */
[----:B------:R-:W-:-:S03]  /*2650*/  IMAD.MOV.U32 R7, RZ, RZ, R24 ;  /* 0x000000ffff077224 */ /* 0x000fc600078e0018 */
[----:B0-----:R3:W-:Y:S04]  /*2660*/  STG.E.64 desc[UR36][R8.64], R10 ;  /* 0x0000000a08007986 */ /* 0x0017e8000c101b24 */
[----:B------:R-:W-:-:S07]  /*2670*/  LEPC R20, `(.L_x_28) ;  /* 0x000000001014794e */ /* 0x000fce0000000000 */
[----:B---3--:R-:W-:Y:S05]  /*2680*/  CALL.ABS.NOINC R12 ;  /* 0x000000000c007343 */ /* 0x008fea0003c00000 */
.L_x_28:
[----:B------:R-:W-:Y:S05]  /*2690*/  BSYNC.RECONVERGENT B7 ;  /* 0x0000000000077941 */ /* 0x000fea0003800200 */
.L_x_21:
[----:B------:R-:W0:Y:S01]  /*26a0*/  LDC.64 R4, c[0x0][0x380] ;  /* 0x0000e000ff047b82 */ /* 0x000e220000000a00 */
[----:B------:R-:W-:Y:S01]  /*26b0*/  IMAD R9, R28, 0x5, RZ ;  /* 0x000000051c097824 */ /* 0x000fe200078e02ff */
[--C-:B------:R-:W-:Y:S01]  /*26c0*/  SHF.R.S32.HI R7, RZ, 0x1f, R27.reuse ;  /* 0x0000001fff077819 */ /* 0x100fe2000001141b */
[----:B------:R-:W-:Y:S02]  /*26d0*/  IMAD.MOV.U32 R6, RZ, RZ, R27 ;  /* 0x000000ffff067224 */ /* 0x000fe400078e001b */
[----:B------:R-:W-:-:S03]  /*26e0*/  IMAD.MOV.U32 R11, RZ, RZ, 0x1 ;  /* 0x00000001ff0b7424 */ /* 0x000fc600078e00ff */
[----:B------:R-:W1:Y:S01]  /*26f0*/  LDC.64 R2, c[0x0][0x3d0] ;  /* 0x0000f400ff027b82 */ /* 0x000e620000000a00 */
[----:B------:R-:W-:Y:S01]  /*2700*/  STG.E.64 desc[UR36][R18.64], R6 ;  /* 0x0000000612007986 */ /* 0x000fe2000c101b24 */
[----:B0-----:R-:W-:-:S03]  /*2710*/  IMAD.WIDE.U32 R4, R9, 0x4, R4 ;  /* 0x0000000409047825 */ /* 0x001fc600078e0004 */
[----:B-1----:R-:W-:Y:S04]  /*2720*/  STG.E desc[UR36][R2.64], R11 ;  /* 0x0000000b02007986 */ /* 0x002fe8000c101924 */
[----:B------:R-:W-:Y:S01]  /*2730*/  STG.E desc[UR36][R4.64+0x10], RZ ;  /* 0x000010ff04007986 */ /* 0x000fe2000c101924 */
[----:B------:R-:W-:Y:S05]  /*2740*/  EXIT ;  /* 0x000000000000794d */ /* 0x000fea0003800000 */
        .weak           $__internal_0_$__cuda_sm3x_div_rn_noftz_f32_slowpath
        .type           $__internal_0_$__cuda_sm3x_div_rn_noftz_f32_slowpath,@function
        .size           $__internal_0_$__cuda_sm3x_div_rn_noftz_f32_slowpath,(.L_x_169 - $__internal_0_$__cuda_sm3x_div_rn_noftz_f32_slowpath)
$__internal_0_$__cuda_sm3x_div_rn_noftz_f32_slowpath:
[----:B------:R-:W-:Y:S01]  /*2750*/  SHF.R.U32.HI R20, RZ, 0x17, R3 ;  /* 0x00000017ff147819 */ /* 0x000fe20000011603 */
[----:B------:R-:W-:Y:S01]  /*2760*/  BSSY.RECONVERGENT B1, `(.L_x_31) ;  /* 0x0000062000017945 */ /* 0x000fe20003800200 */
[----:B------:R-:W-:Y:S02]  /*2770*/  SHF.R.U32.HI R13, RZ, 0x17, R0 ;  /* 0x00000017ff0d7819 */ /* 0x000fe40000011600 */
[----:B------:R-:W-:Y:S02]  /*2780*/  LOP3.LUT R20, R20, 0xff, RZ, 0xc0, !PT ;  /* 0x000000ff14147812 */ /* 0x000fe400078ec0ff */
[----:B------:R-:W-:-:S03]  /*2790*/  LOP3.LUT R23, R13, 0xff, RZ, 0xc0, !PT ;  /* 0x000000ff0d177812 */ /* 0x000fc600078ec0ff */
[----:B------:R-:W-:Y:S02]  /*27a0*/  VIADD R26, R20, 0xffffffff ;  /* 0xffffffff141a7836 */ /* 0x000fe40000000000 */
[----:B------:R-:W-:-:S03]  /*27b0*/  VIADD R21, R23, 0xffffffff ;  /* 0xffffffff17157836 */ /* 0x000fc60000000000 */
[----:B------:R-:W-:-:S04]  /*27c0*/  ISETP.GT.U32.AND P0, PT, R26, 0xfd, PT ;  /* 0x000000fd1a00780c */ /* 0x000fc80003f04070 */
[----:B------:R-:W-:-:S13]  /*27d0*/  ISETP.GT.U32.OR P0, PT, R21, 0xfd, P0 ;  /* 0x000000fd1500780c */ /* 0x000fda0000704470 */
[----:B------:R-:W-:Y:S01]  /*27e0*/  @!P0 IMAD.MOV.U32 R13, RZ, RZ, RZ ;  /* 0x000000ffff0d8224 */ /* 0x000fe200078e00ff */
[----:B------:R-:W-:Y:S06]  /*27f0*/  @!P0 BRA `(.L_x_32) ;  /* 0x00000000005c8947 */ /* 0x000fec0003800000 */
[----:B------:R-:W-:Y:S02]  /*2800*/  FSETP.GTU.FTZ.AND P0, PT, |R0|, +INF , PT ;  /* 0x7f8000000000780b */ /* 0x000fe40003f1c200 */
[----:B------:R-:W-:-:S04]  /*2810*/  FSETP.GTU.FTZ.AND P1, PT, |R3|, +INF , PT ;  /* 0x7f8000000300780b */ /* 0x000fc80003f3c200 */
[----:B------:R-:W-:-:S13]  /*2820*/  PLOP3.LUT P0, PT, P0, P1, PT, 0xf8, 0x8f ;  /* 0x00000000008f781c */ /* 0x000fda0000703f70 */
[----:B------:R-:W-:Y:S05]  /*2830*/  @P0 BRA `(.L_x_33) ;  /* 0x00000004004c0947 */ /* 0x000fea0003800000 */
[----:B------:R-:W-:-:S13]  /*2840*/  LOP3.LUT P0, RZ, R3, 0x7fffffff, R0, 0xc8, !PT ;  /* 0x7fffffff03ff7812 */ /* 0x000fda000780c800 */
[----:B------:R-:W-:Y:S05]  /*2850*/  @!P0 BRA `(.L_x_34) ;  /* 0x00000004003c8947 */ /* 0x000fea0003800000 */
[C---:B------:R-:W-:Y:S02]  /*2860*/  FSETP.NEU.FTZ.AND P0, PT, |R0|.reuse, +INF , PT ;  /* 0x7f8000000000780b */ /* 0x040fe40003f1d200 */
[----:B------:R-:W-:Y:S02]  /*2870*/  FSETP.NEU.FTZ.AND P2, PT, |R3|, +INF , PT ;  /* 0x7f8000000300780b */ /* 0x000fe40003f5d200 */
[----:B------:R-:W-:-:S11]  /*2880*/  FSETP.NEU.FTZ.AND P1, PT, |R0|, +INF , PT ;  /* 0x7f8000000000780b */ /* 0x000fd60003f3d200 */
[----:B------:R-:W-:Y:S05]  /*2890*/  @!P2 BRA !P0, `(.L_x_34) ;  /* 0x00000004002ca947 */ /* 0x000fea0004000000 */
[----:B------:R-:W-:-:S04]  /*28a0*/  LOP3.LUT P0, RZ, R0, 0x7fffffff, RZ, 0xc0, !PT ;  /* 0x7fffffff00ff7812 */ /* 0x000fc8000780c0ff */
[----:B------:R-:W-:-:S13]  /*28b0*/  PLOP3.LUT P0, PT, P2, P0, PT, 0x2f, 0xf2 ;  /* 0x0000000000f2781c */ /* 0x000fda0001700577 */
[----:B------:R-:W-:Y:S05]  /*28c0*/  @P0 BRA `(.L_x_35) ;  /* 0x0000000400180947 */ /* 0x000fea0003800000 */
[----:B------:R-:W-:-:S04]  /*28d0*/  LOP3.LUT P0, RZ, R3, 0x7fffffff, RZ, 0xc0, !PT ;  /* 0x7fffffff03ff7812 */ /* 0x000fc8000780c0ff */
[----:B------:R-:W-:-:S13]  /*28e0*/  PLOP3.LUT P0, PT, P1, P0, PT, 0x2f, 0xf2 ;  /* 0x0000000000f2781c */ /* 0x000fda0000f00577 */
[----:B------:R-:W-:Y:S05]  /*28f0*/  @P0 BRA `(.L_x_36) ;  /* 0x0000000400000947 */ /* 0x000fea0003800000 */
[----:B------:R-:W-:Y:S02]  /*2900*/  ISETP.GE.AND P0, PT, R21, RZ, PT ;  /* 0x000000ff1500720c */ /* 0x000fe40003f06270 */
[----:B------:R-:W-:-:S11]  /*2910*/  ISETP.GE.AND P1, PT, R26, RZ, PT ;  /* 0x000000ff1a00720c */ /* 0x000fd60003f26270 */
[----:B------:R-:W-:Y:S02]  /*2920*/  @P0 IMAD.MOV.U32 R13, RZ, RZ, RZ ;  /* 0x000000ffff0d0224 */ /* 0x000fe400078e00ff */
[----:B------:R-:W-:Y:S01]  /*2930*/  @!P0 FFMA R0, R0, 1.84467440737095516160e+19, RZ ;  /* 0x5f80000000008823 */ /* 0x000fe200000000ff */
[----:B------:R-:W-:Y:S02]  /*2940*/  @!P0 IMAD.MOV.U32 R13, RZ, RZ, -0x40 ;  /* 0xffffffc0ff0d8424 */ /* 0x000fe400078e00ff */
[----:B------:R-:W-:Y:S02]  /*2950*/  @!P1 FFMA R3, R3, 1.84467440737095516160e+19, RZ ;  /* 0x5f80000003039823 */ /* 0x000fe400000000ff */
[----:B------:R-:W-:-:S07]  /*2960*/  @!P1 VIADD R13, R13, 0x40 ;  /* 0x000000400d0d9836 */ /* 0x000fce0000000000 */
.L_x_32:
[----:B------:R-:W-:Y:S01]  /*2970*/  LEA R26, R20, 0xc0800000, 0x17 ;  /* 0xc0800000141a7811 */ /* 0x000fe200078eb8ff */
[----:B------:R-:W-:Y:S04]  /*2980*/  BSSY.RECONVERGENT B2, `(.L_x_37) ;  /* 0x0000036000027945 */ /* 0x000fe80003800200 */
[----:B------:R-:W-:Y:S02]  /*2990*/  IMAD.IADD R26, R3, 0x1, -R26 ;  /* 0x00000001031a7824 */ /* 0x000fe400078e0a1a */
[----:B------:R-:W-:Y:S02]  /*29a0*/  VIADD R3, R23, 0xffffff81 ;  /* 0xffffff8117037836 */ /* 0x000fe40000000000 */
[----:B------:R-:W0:Y:S01]  /*29b0*/  MUFU.RCP R21, R26 ;  /* 0x0000001a00157308 */ /* 0x000e220000001000 */
[----:B------:R-:W-:Y:S01]  /*29c0*/  FADD.FTZ R23, -R26, -RZ ;  /* 0x800000ff1a177221 */ /* 0x000fe20000010100 */
[C---:B------:R-:W-:Y:S01]  /*29d0*/  IMAD R0, R3.reuse, -0x800000, R0 ;  /* 0xff80000003007824 */ /* 0x040fe200078e0200 */
[----:B------:R-:W-:-:S02]  /*29e0*/  IADD3 R30, PT, PT, R3, 0x7f, -R20 ;  /* 0x0000007f031e7810 */ /* 0x000fc40007ffe814 */
[----:B0-----:R-:W-:-:S04]  /*29f0*/  FFMA R20, R21, R23, 1 ;  /* 0x3f80000015147423 */ /* 0x001fc80000000017 */
[----:B------:R-:W-:Y:S01]  /*2a00*/  FFMA R3, R21, R20, R21 ;  /* 0x0000001415037223 */ /* 0x000fe20000000015 */
[----:B------:R-:W-:-:S03]  /*2a10*/  IMAD.IADD R21, R30, 0x1, R13 ;  /* 0x000000011e157824 */ /* 0x000fc600078e020d */
[----:B------:R-:W-:-:S04]  /*2a20*/  FFMA R20, R0, R3, RZ ;  /* 0x0000000300147223 */ /* 0x000fc800000000ff */
[----:B------:R-:W-:-:S04]  /*2a30*/  FFMA R13, R23, R20, R0 ;  /* 0x00000014170d7223 */ /* 0x000fc80000000000 */
[----:B------:R-:W-:-:S04]  /*2a40*/  FFMA R30, R3, R13, R20 ;  /* 0x0000000d031e7223 */ /* 0x000fc80000000014 */
[----:B------:R-:W-:-:S04]  /*2a50*/  FFMA R23, R23, R30, R0 ;  /* 0x0000001e17177223 */ /* 0x000fc80000000000 */
[----:B------:R-:W-:-:S05]  /*2a60*/  FFMA R0, R3, R23, R30 ;  /* 0x0000001703007223 */ /* 0x000fca000000001e */
[----:B------:R-:W-:-:S04]  /*2a70*/  SHF.R.U32.HI R13, RZ, 0x17, R0 ;  /* 0x00000017ff0d7819 */ /* 0x000fc80000011600 */
[----:B------:R-:W-:-:S05]  /*2a80*/  LOP3.LUT R13, R13, 0xff, RZ, 0xc0, !PT ;  /* 0x000000ff0d0d7812 */ /* 0x000fca00078ec0ff */
[----:B------:R-:W-:-:S04]  /*2a90*/  IMAD.IADD R26, R13, 0x1, R21 ;  /* 0x000000010d1a7824 */ /* 0x000fc800078e0215 */
[----:B------:R-:W-:-:S05]  /*2aa0*/  VIADD R13, R26, 0xffffffff ;  /* 0xffffffff1a0d7836 */ /* 0x000fca0000000000 */
[----:B------:R-:W-:-:S13]  /*2ab0*/  ISETP.GE.U32.AND P0, PT, R13, 0xfe, PT ;  /* 0x000000fe0d00780c */ /* 0x000fda0003f06070 */
[----:B------:R-:W-:Y:S05]  /*2ac0*/  @!P0 BRA `(.L_x_38) ;  /* 0x0000000000808947 */ /* 0x000fea0003800000 */
[----:B------:R-:W-:-:S13]  /*2ad0*/  ISETP.GT.AND P0, PT, R26, 0xfe, PT ;  /* 0x000000fe1a00780c */ /* 0x000fda0003f04270 */
[----:B------:R-:W-:Y:S05]  /*2ae0*/  @P0 BRA `(.L_x_39) ;  /* 0x00000000006c0947 */ /* 0x000fea0003800000 */
[----:B------:R-:W-:-:S13]  /*2af0*/  ISETP.GE.AND P0, PT, R26, 0x1, PT ;  /* 0x000000011a00780c */ /* 0x000fda0003f06270 */
[----:B------:R-:W-:Y:S05]  /*2b00*/  @P0 BRA `(.L_x_40) ;  /* 0x0000000000740947 */ /* 0x000fea0003800000 */
[----:B------:R-:W-:Y:S02]  /*2b10*/  ISETP.GE.AND P0, PT, R26, -0x18, PT ;  /* 0xffffffe81a00780c */ /* 0x000fe40003f06270 */
[----:B------:R-:W-:-:S11]  /*2b20*/  LOP3.LUT R0, R0, 0x80000000, RZ, 0xc0, !PT ;  /* 0x8000000000007812 */ /* 0x000fd600078ec0ff */
[----:B------:R-:W-:Y:S05]  /*2b30*/  @!P0 BRA `(.L_x_40) ;  /* 0x0000000000688947 */ /* 0x000fea0003800000 */
[CCC-:B------:R-:W-:Y:S01]  /*2b40*/  FFMA.RP R13, R3.reuse, R23.reuse, R30.reuse ;  /* 0x00000017030d7223 */ /* 0x1c0fe2000000801e */
[CCC-:B------:R-:W-:Y:S01]  /*2b50*/  FFMA.RM R20, R3.reuse, R23.reuse, R30.reuse ;  /* 0x0000001703147223 */ /* 0x1c0fe2000000401e */
[----:B------:R-:W-:Y:S01]  /*2b60*/  FFMA.RZ R3, R3, R23, R30 ;  /* 0x0000001703037223 */ /* 0x000fe2000000c01e */
[C---:B------:R-:W-:Y:S02]  /*2b70*/  ISETP.NE.AND P2, PT, R26.reuse, RZ, PT ;  /* 0x000000ff1a00720c */ /* 0x040fe40003f45270 */
[C---:B------:R-:W-:Y:S02]  /*2b80*/  ISETP.NE.AND P1, PT, R26.reuse, RZ, PT ;  /* 0x000000ff1a00720c */ /* 0x040fe40003f25270 */
[----:B------:R-:W-:Y:S02]  /*2b90*/  LOP3.LUT R3, R3, 0x7fffff, RZ, 0xc0, !PT ;  /* 0x007fffff03037812 */ /* 0x000fe400078ec0ff */
[----:B------:R-:W-:Y:S01]  /*2ba0*/  FSETP.NEU.FTZ.AND P0, PT, R13, R20, PT ;  /* 0x000000140d00720b */ /* 0x000fe20003f1d000 */
[----:B------:R-:W-:Y:S01]  /*2bb0*/  VIADD R20, R26, 0x20 ;  /* 0x000000201a147836 */ /* 0x000fe20000000000 */
[----:B------:R-:W-:Y:S01]  /*2bc0*/  LOP3.LUT R3, R3, 0x800000, RZ, 0xfc, !PT ;  /* 0x0080000003037812 */ /* 0x000fe200078efcff */
[----:B------:R-:W-:-:S03]  /*2bd0*/  IMAD.MOV R26, RZ, RZ, -R26 ;  /* 0x000000ffff1a7224 */ /* 0x000fc600078e0a1a */
[----:B------:R-:W-:Y:S02]  /*2be0*/  SHF.L.U32 R20, R3, R20, RZ ;  /* 0x0000001403147219 */ /* 0x000fe400000006ff */
[----:B------:R-:W-:Y:S02]  /*2bf0*/  SEL R26, R26, RZ, P2 ;  /* 0x000000ff1a1a7207 */ /* 0x000fe40001000000 */
[----:B------:R-:W-:Y:S02]  /*2c00*/  ISETP.NE.AND P1, PT, R20, RZ, P1 ;  /* 0x000000ff1400720c */ /* 0x000fe40000f25270 */
[----:B------:R-:W-:Y:S02]  /*2c10*/  SHF.R.U32.HI R26, RZ, R26, R3 ;  /* 0x0000001aff1a7219 */ /* 0x000fe40000011603 */
[----:B------:R-:W-:Y:S02]  /*2c20*/  PLOP3.LUT P0, PT, P0, P1, PT, 0xf8, 0x8f ;  /* 0x00000000008f781c */ /* 0x000fe40000703f70 */
[----:B------:R-:W-:-:S02]  /*2c30*/  SHF.R.U32.HI R20, RZ, 0x1, R26 ;  /* 0x00000001ff147819 */ /* 0x000fc4000001161a */
[----:B------:R-:W-:-:S04]  /*2c40*/  SEL R3, RZ, 0x1, !P0 ;  /* 0x00000001ff037807 */ /* 0x000fc80004000000 */
[----:B------:R-:W-:-:S04]  /*2c50*/  LOP3.LUT R3, R3, 0x1, R20, 0xf8, !PT ;  /* 0x0000000103037812 */ /* 0x000fc800078ef814 */
[----:B------:R-:W-:-:S05]  /*2c60*/  LOP3.LUT R3, R3, R26, RZ, 0xc0, !PT ;  /* 0x0000001a03037212 */ /* 0x000fca00078ec0ff */
[----:B------:R-:W-:-:S05]  /*2c70*/  IMAD.IADD R3, R20, 0x1, R3 ;  /* 0x0000000114037824 */ /* 0x000fca00078e0203 */
[----:B------:R-:W-:Y:S01]  /*2c80*/  LOP3.LUT R0, R3, R0, RZ, 0xfc, !PT ;  /* 0x0000000003007212 */ /* 0x000fe200078efcff */
[----:B------:R-:W-:Y:S06]  /*2c90*/  BRA `(.L_x_40) ;  /* 0x0000000000107947 */ /* 0x000fec0003800000 */
.L_x_39:
[----:B------:R-:W-:-:S04]  /*2ca0*/  LOP3.LUT R0, R0, 0x80000000, RZ, 0xc0, !PT ;  /* 0x8000000000007812 */ /* 0x000fc800078ec0ff */
[----:B------:R-:W-:Y:S01]  /*2cb0*/  LOP3.LUT R0, R0, 0x7f800000, RZ, 0xfc, !PT ;  /* 0x7f80000000007812 */ /* 0x000fe200078efcff */
[----:B------:R-:W-:Y:S06]  /*2cc0*/  BRA `(.L_x_40) ;  /* 0x0000000000047947 */ /* 0x000fec0003800000 */
.L_x_38:
[----:B------:R-:W-:-:S07]  /*2cd0*/  IMAD R0, R21, 0x800000, R0 ;  /* 0x0080000015007824 */ /* 0x000fce00078e0200 */
.L_x_40:
[----:B------:R-:W-:Y:S05]  /*2ce0*/  BSYNC.RECONVERGENT B2 ;  /* 0x0000000000027941 */ /* 0x000fea0003800200 */
.L_x_37:
[----:B------:R-:W-:Y:S05]  /*2cf0*/  BRA `(.L_x_41) ;  /* 0x0000000000207947 */ /* 0x000fea0003800000 */
.L_x_36:
[----:B------:R-:W-:-:S04]  /*2d00*/  LOP3.LUT R0, R3, 0x80000000, R0, 0x48, !PT ;  /* 0x8000000003007812 */ /* 0x000fc800078e4800 */
[----:B------:R-:W-:Y:S01]  /*2d10*/  LOP3.LUT R0, R0, 0x7f800000, RZ, 0xfc, !PT ;  /* 0x7f80000000007812 */ /* 0x000fe200078efcff */
[----:B------:R-:W-:Y:S06]  /*2d20*/  BRA `(.L_x_41) ;  /* 0x0000000000147947 */ /* 0x000fec0003800000 */
.L_x_35:
[----:B------:R-:W-:Y:S01]  /*2d30*/  LOP3.LUT R0, R3, 0x80000000, R0, 0x48, !PT ;  /* 0x8000000003007812 */ /* 0x000fe200078e4800 */
[----:B------:R-:W-:Y:S06]  /*2d40*/  BRA `(.L_x_41) ;  /* 0x00000000000c7947 */ /* 0x000fec0003800000 */
.L_x_34:
[----:B------:R-:W0:Y:S01]  /*2d50*/  MUFU.RSQ R0, -QNAN ;  /* 0xffc0000000007908 */ /* 0x000e220000001400 */
[----:B------:R-:W-:Y:S05]  /*2d60*/  BRA `(.L_x_41) ;  /* 0x0000000000047947 */ /* 0x000fea0003800000 */
.L_x_33:
[----:B------:R-:W-:-:S07]  /*2d70*/  FADD.FTZ R0, R0, R3 ;  /* 0x0000000300007221 */ /* 0x000fce0000010000 */
.L_x_41:
[----:B------:R-:W-:Y:S05]  /*2d80*/  BSYNC.RECONVERGENT B1 ;  /* 0x0000000000017941 */ /* 0x000fea0003800200 */
.L_x_31:
[----:B------:R-:W-:Y:S02]  /*2d90*/  IMAD.MOV.U32 R20, RZ, RZ, R14 ;  /* 0x000000ffff147224 */ /* 0x000fe400078e000e */
[----:B------:R-:W-:-:S04]  /*2da0*/  IMAD.MOV.U32 R21, RZ, RZ, 0x0 ;  /* 0x00000000ff157424 */ /* 0x000fc800078e00ff */
[----:B0-----:R-:W-:Y:S05]  /*2db0*/  RET.REL.NODEC R20 `(_Z7computePiS_PxS0_S0_S0_S0_S_S_iS_iS0_S0_S0_S0_S0_) ;  /* 0xffffffd014907950 */ /* 0x001fea0003c3ffff */
.L_x_42:
        /* <DEDUP_REMOVED lines=12> */
.L_x_169:


//--------------------- .text._Z10initKernelPxi   --------------------------
	.section	.text._Z10initKernelPxi,"ax",@progbits
	.align	128
        .global         _Z10initKernelPxi
        .type           _Z10initKernelPxi,@function
        .size           _Z10initKernelPxi,(.L_x_172 - _Z10initKernelPxi)
        .other          _Z10initKernelPxi,@"STO_CUDA_ENTRY STV_DEFAULT"
_Z10initKernelPxi:
.text._Z10initKernelPxi:
[----:B------:R-:W-:Y:S08]  /*0000*/  LDC R1, c[0x0][0x37c] ;  /* 0x0000df00ff017b82 */ /* 0x000ff00000000800 */
[----:B------:R-:W0:Y:S02]  /*0010*/  LDC R6, c[0x0][0x388] ;  /* 0x0000e200ff067b82 */ /* 0x000e240000000800 */
[----:B0-----:R-:W-:-:S13]  /*0020*/  ISETP.GE.AND P0, PT, R6, 0x1, PT ;  /* 0x000000010600780c */ /* 0x001fda0003f06270 */
[----:B------:R-:W-:Y:S05]  /*0030*/  @!P0 EXIT ;  /* 0x000000000000894d */ /* 0x000fea0003800000 */
[C---:B------:R-:W-:Y:S01]  /*0040*/  ISETP.GE.U32.AND P1, PT, R6.reuse, 0x10, PT ;  /* 0x000000100600780c */ /* 0x040fe20003f26070 */
[----:B------:R-:W0:Y:S01]  /*0050*/  LDCU.64 UR6, c[0x0][0x358] ;  /* 0x00006b00ff0677ac */ /* 0x000e220008000a00 */
[----:B------:R-:W-:Y:S01]  /*0060*/  LOP3.LUT R8, R6, 0xf, RZ, 0xc0, !PT ;  /* 0x0000000f06087812 */ /* 0x000fe200078ec0ff */
[----:B------:R-:W-:-:S03]  /*0070*/  IMAD.MOV.U32 R5, RZ, RZ, RZ ;  /* 0x000000ffff057224 */ /* 0x000fc600078e00ff */
[----:B------:R-:W-:-:S07]  /*0080*/  ISETP.NE.AND P0, PT, R8, RZ, PT ;  /* 0x000000ff0800720c */ /* 0x000fce0003f05270 */
[----:B------:R-:W-:Y:S06]  /*0090*/  @!P1 BRA `(.L_x_43) ;  /* 0x0000000000789947 */ /* 0x000fec0003800000 */
[----:B------:R-:W1:Y:S01]  /*00a0*/  LDCU.64 UR4, c[0x0][0x380] ;  /* 0x00007000ff0477ac */ /* 0x000e620008000a00 */
[----:B------:R-:W-:-:S05]  /*00b0*/  LOP3.LUT R5, R6, 0x7ffffff0, RZ, 0xc0, !PT ;  /* 0x7ffffff006057812 */ /* 0x000fca00078ec0ff */
[----:B------:R-:W-:Y:S01]  /*00c0*/  IMAD.MOV R0, RZ, RZ, -R5 ;  /* 0x000000ffff007224 */ /* 0x000fe200078e0a05 */
[----:B-1----:R-:W-:-:S04]  /*00d0*/  UIADD3 UR4, UP0, UPT, UR4, 0x40, URZ ;  /* 0x0000004004047890 */ /* 0x002fc8000ff1e0ff */
[----:B------:R-:W-:Y:S02]  /*00e0*/  UIADD3.X UR5, UPT, UPT, URZ, UR5, URZ, UP0, !UPT ;  /* 0x00000005ff057290 */ /* 0x000fe400087fe4ff */
[----:B------:R-:W-:-:S04]  /*00f0*/  IMAD.U32 R4, RZ, RZ, UR4 ;  /* 0x00000004ff047e24 */ /* 0x000fc8000f8e00ff */
[----:B------:R-:W-:-:S07]  /*0100*/  IMAD.U32 R7, RZ, RZ, UR5 ;  /* 0x00000005ff077e24 */ /* 0x000fce000f8e00ff */
.L_x_44:
[----:B------:R-:W-:Y:S01]  /*0110*/  IADD3 R0, PT, PT, R0, 0x10, RZ ;  /* 0x0000001000007810 */ /* 0x000fe20007ffe0ff */
[----:B-1----:R-:W-:Y:S02]  /*0120*/  IMAD.MOV.U32 R2, RZ, RZ, R4 ;  /* 0x000000ffff027224 */ /* 0x002fe400078e0004 */
[----:B------:R-:W-:Y:S01]  /*0130*/  IMAD.MOV.U32 R3, RZ, RZ, R7 ;  /* 0x000000ffff037224 */ /* 0x000fe200078e0007 */
[----:B------:R-:W-:Y:S02]  /*0140*/  ISETP.NE.AND P1, PT, R0, RZ, PT ;  /* 0x000000ff0000720c */ /* 0x000fe40003f25270 */
[----:B------:R-:W-:Y:S02]  /*0150*/  IADD3 R4, P2, PT, R2, 0x80, RZ ;  /* 0x0000008002047810 */ /* 0x000fe40007f5e0ff */
[----:B0-----:R1:W-:Y:S03]  /*0160*/  STG.E.64 desc[UR6][R2.64+-0x40], RZ ;  /* 0xffffc0ff02007986 */ /* 0x0013e6000c101b06 */
[----:B------:R-:W-:Y:S01]  /*0170*/  IMAD.X R7, RZ, RZ, R3, P2 ;  /* 0x000000ffff077224 */ /* 0x000fe200010e0603 */
[----:B------:R1:W-:Y:S04]  /*0180*/  STG.E.64 desc[UR6][R2.64+-0x38], RZ ;  /* 0xffffc8ff02007986 */ /* 0x0003e8000c101b06 */
        /* <DEDUP_REMOVED lines=13> */
[----:B------:R1:W-:Y:S01]  /*0260*/  STG.E.64 desc[UR6][R2.64+0x38], RZ ;  /* 0x000038ff02007986 */ /* 0x0003e2000c101b06 */
[----:B------:R-:W-:Y:S05]  /*0270*/  @P1 BRA `(.L_x_44) ;  /* 0xfffffffc00a41947 */ /* 0x000fea000383ffff */
.L_x_43:
[----:B0-----:R-:W-:Y:S05]  /*0280*/  @!P0 EXIT ;  /* 0x000000000000894d */ /* 0x001fea0003800000 */
[----:B------:R-:W-:Y:S02]  /*0290*/  ISETP.GE.U32.AND P0, PT, R8, 0x8, PT ;  /* 0x000000080800780c */ /* 0x000fe40003f06070 */
[----:B------:R-:W-:-:S04]  /*02a0*/  LOP3.LUT R4, R6, 0x7, RZ, 0xc0, !PT ;  /* 0x0000000706047812 */ /* 0x000fc800078ec0ff */
[----:B------:R-:W-:-:S07]  /*02b0*/  ISETP.NE.AND P1, PT, R4, RZ, PT ;  /* 0x000000ff0400720c */ /* 0x000fce0003f25270 */
[----:B------:R-:W-:Y:S06]  /*02c0*/  @!P0 BRA `(.L_x_45) ;  /* 0x00000000002c8947 */ /* 0x000fec0003800000 */
[----:B-1----:R-:W0:Y:S02]  /*02d0*/  LDC.64 R2, c[0x0][0x380] ;  /* 0x0000e000ff027b82 */ /* 0x002e240000000a00 */
[----:B0-----:R-:W-:-:S04]  /*02e0*/  IMAD.WIDE.U32 R2, R5, 0x8, R2 ;  /* 0x0000000805027825 */ /* 0x001fc800078e0002 */
[----:B------:R-:W-:Y:S01]  /*02f0*/  VIADD R5, R5, 0x8 ;  /* 0x0000000805057836 */ /* 0x000fe20000000000 */
[----:B------:R0:W-:Y:S04]  /*0300*/  STG.E.64 desc[UR6][R2.64], RZ ;  /* 0x000000ff02007986 */ /* 0x0001e8000c101b06 */
[----:B------:R0:W-:Y:S04]  /*0310*/  STG.E.64 desc[UR6][R2.64+0x8], RZ ;  /* 0x000008ff02007986 */ /* 0x0001e8000c101b06 */
[----:B------:R0:W-:Y:S04]  /*0320*/  STG.E.64 desc[UR6][R2.64+0x10], RZ ;  /* 0x000010ff02007986 */ /* 0x0001e8000c101b06 */
[----:B------:R0:W-:Y:S04]  /*0330*/  STG.E.64 desc[UR6][R2.64+0x18], RZ ;  /* 0x000018ff02007986 */ /* 0x0001e8000c101b06 */
[----:B------:R0:W-:Y:S04]  /*0340*/  STG.E.64 desc[UR6][R2.64+0x20], RZ ;  /* 0x000020ff02007986 */ /* 0x0001e8000c101b06 */
[----:B------:R0:W-:Y:S04]  /*0350*/  STG.E.64 desc[UR6][R2.64+0x28], RZ ;  /* 0x000028ff02007986 */ /* 0x0001e8000c101b06 */
[----:B------:R0:W-:Y:S04]  /*0360*/  STG.E.64 desc[UR6][R2.64+0x30], RZ ;  /* 0x000030ff02007986 */ /* 0x0001e8000c101b06 */
[----:B------:R0:W-:Y:S02]  /*0370*/  STG.E.64 desc[UR6][R2.64+0x38], RZ ;  /* 0x000038ff02007986 */ /* 0x0001e4000c101b06 */
.L_x_45:
[----:B------:R-:W-:Y:S05]  /*0380*/  @!P1 EXIT ;  /* 0x000000000000994d */ /* 0x000fea0003800000 */
[----:B------:R-:W-:Y:S02]  /*0390*/  ISETP.GE.U32.AND P0, PT, R4, 0x4, PT ;  /* 0x000000040400780c */ /* 0x000fe40003f06070 */
[----:B------:R-:W-:-:S04]  /*03a0*/  LOP3.LUT R0, R6, 0x3, RZ, 0xc0, !PT ;  /* 0x0000000306007812 */ /* 0x000fc800078ec0ff */
[----:B------:R-:W-:-:S07]  /*03b0*/  ISETP.NE.AND P1, PT, R0, RZ, PT ;  /* 0x000000ff0000720c */ /* 0x000fce0003f25270 */
[----:B------:R-:W-:Y:S06]  /*03c0*/  @!P0 BRA `(.L_x_46) ;  /* 0x00000000001c8947 */ /* 0x000fec0003800000 */
[----:B01----:R-:W0:Y:S02]  /*03d0*/  LDC.64 R2, c[0x0][0x380] ;  /* 0x0000e000ff027b82 */ /* 0x003e240000000a00 */
[----:B0-----:R-:W-:-:S04]  /*03e0*/  IMAD.WIDE.U32 R2, R5, 0x8, R2 ;  /* 0x0000000805027825 */ /* 0x001fc800078e0002 */
[----:B------:R-:W-:Y:S01]  /*03f0*/  VIADD R5, R5, 0x4 ;  /* 0x0000000405057836 */ /* 0x000fe20000000000 */
[----:B------:R2:W-:Y:S04]  /*0400*/  STG.E.64 desc[UR6][R2.64], RZ ;  /* 0x000000ff02007986 */ /* 0x0005e8000c101b06 */
[----:B------:R2:W-:Y:S04]  /*0410*/  STG.E.64 desc[UR6][R2.64+0x8], RZ ;  /* 0x000008ff02007986 */ /* 0x0005e8000c101b06 */
[----:B------:R2:W-:Y:S04]  /*0420*/  STG.E.64 desc[UR6][R2.64+0x10], RZ ;  /* 0x000010ff02007986 */ /* 0x0005e8000c101b06 */
[----:B------:R2:W-:Y:S02]  /*0430*/  STG.E.64 desc[UR6][R2.64+0x18], RZ ;  /* 0x000018ff02007986 */ /* 0x0005e4000c101b06 */
.L_x_46:
[----:B------:R-:W-:Y:S05]  /*0440*/  @!P1 EXIT ;  /* 0x000000000000994d */ /* 0x000fea0003800000 */
[----:B012---:R-:W0:Y:S01]  /*0450*/  LDC.64 R2, c[0x0][0x380] ;  /* 0x0000e000ff027b82 */ /* 0x007e220000000a00 */
[----:B------:R-:W-:Y:S01]  /*0460*/  IADD3 R0, PT, PT, -R0, RZ, RZ ;  /* 0x000000ff00007210 */ /* 0x000fe20007ffe1ff */
[----:B0-----:R-:W-:-:S07]  /*0470*/  IMAD.WIDE.U32 R2, R5, 0x8, R2 ;  /* 0x0000000805027825 */ /* 0x001fce00078e0002 */
.L_x_47:
[----:B------:R-:W-:Y:S01]  /*0480*/  VIADD R0, R0, 0x1 ;  /* 0x0000000100007836 */ /* 0x000fe20000000000 */
[----:B------:R0:W-:Y:S04]  /*0490*/  STG.E.64 desc[UR6][R2.64], RZ ;  /* 0x000000ff02007986 */ /* 0x0001e8000c101b06 */
[----:B------:R-:W-:Y:S02]  /*04a0*/  ISETP.NE.AND P0, PT, R0, RZ, PT ;  /* 0x000000ff0000720c */ /* 0x000fe40003f05270 */
[----:B0-----:R-:W-:-:S05]  /*04b0*/  IADD3 R2, P1, PT, R2, 0x8, RZ ;  /* 0x0000000802027810 */ /* 0x001fca0007f3e0ff */
[----:B------:R-:W-:-:S06]  /*04c0*/  IMAD.X R3, RZ, RZ, R3, P1 ;  /* 0x000000ffff037224 */ /* 0x000fcc00008e0603 */
[----:B------:R-:W-:Y:S05]  /*04d0*/  @P0 BRA `(.L_x_47) ;  /* 0xfffffffc00e80947 */ /* 0x000fea000383ffff */
[----:B------:R-:W-:Y:S05]  /*04e0*/  EXIT ;  /* 0x000000000000794d */ /* 0x000fea0003800000 */
.L_x_48:
        /* <DEDUP_REMOVED lines=9> */
.L_x_172:


//--------------------- .text._Z11printKernelPxi  --------------------------
	.section	.text._Z11printKernelPxi,"ax",@progbits
	.align	128
        .global         _Z11printKernelPxi
        .type           _Z11printKernelPxi,@function
        .size           _Z11printKernelPxi,(.L_x_173 - _Z11printKernelPxi)
        .other          _Z11printKernelPxi,@"STO_CUDA_ENTRY STV_DEFAULT"
_Z11printKernelPxi:
.text._Z11printKernelPxi:
[----:B------:R-:W0:Y:S01]  /*0000*/  LDC R1, c[0x0][0x37c] ;  /* 0x0000df00ff017b82 */ /* 0x000e220000000800 */
[----:B------:R-:W1:Y:S01]  /*0010*/  LDCU UR4, c[0x0][0x388] ;  /* 0x00007100ff0477ac */ /* 0x000e620008000800 */
[----:B0-----:R-:W-:Y:S01]  /*0020*/  VIADD R1, R1, 0xfffffff8 ;  /* 0xfffffff801017836 */ /* 0x001fe20000000000 */
[----:B------:R-:W0:Y:S01]  /*0030*/  LDCU UR5, c[0x0][0x2f8] ;  /* 0x00005f00ff0577ac */ /* 0x000e220008000800 */
[----:B------:R-:W2:Y:S01]  /*0040*/  LDCU UR6, c[0x0][0x2fc] ;  /* 0x00005f80ff0677ac */ /* 0x000ea20008000800 */
[----:B-1----:R-:W-:Y:S02]  /*0050*/  UISETP.GE.AND UP0, UPT, UR4, 0x1, UPT ;  /* 0x000000010400788c */ /* 0x002fe4000bf06270 */
[----:B0-----:R-:W-:-:S05]  /*0060*/  IADD3 R18, P0, PT, R1, UR5, RZ ;  /* 0x0000000501127c10 */ /* 0x001fca000ff1e0ff */
[----:B--2---:R-:W-:Y:S02]  /*0070*/  IMAD.X R2, RZ, RZ, UR6, P0 ;  /* 0x00000006ff027e24 */ /* 0x004fe400080e06ff */
[----:B------:R-:W-:Y:S06]  /*0080*/  BRA.U !UP0, `(.L_x_49) ;  /* 0x00000015087c7547 */ /* 0x000fec000b800000 */
[----:B------:R-:W-:Y:S01]  /*0090*/  UISETP.GE.U32.AND UP0, UPT, UR4, 0x10, UPT ;  /* 0x000000100400788c */ /* 0x000fe2000bf06070 */
[----:B------:R-:W-:Y:S01]  /*00a0*/  HFMA2 R19, -RZ, RZ, 0, 0 ;  /* 0x00000000ff137431 */ /* 0x000fe200000001ff */
[----:B------:R-:W0:Y:S01]  /*00b0*/  LDCU.64 UR36, c[0x0][0x358] ;  /* 0x00006b00ff2477ac */ /* 0x000e220008000a00 */
[----:B------:R-:W-:-:S06]  /*00c0*/  ULOP3.LUT UR38, UR4, 0xf, URZ, 0xc0, !UPT ;  /* 0x0000000f04267892 */ /* 0x000fcc000f8ec0ff */
[----:B------:R-:W-:Y:S06]  /*00d0*/  BRA.U !UP0, `(.L_x_50) ;  /* 0x0000000908cc7547 */ /* 0x000fec000b800000 */
[----:B------:R-:W1:Y:S01]  /*00e0*/  LDCU.64 UR6, c[0x0][0x380] ;  /* 0x00007000ff0677ac */ /* 0x000e620008000a00 */
[----:B------:R-:W-:Y:S01]  /*00f0*/  BSSY.RECONVERGENT B6, `(.L_x_50) ;  /* 0x00000b1000067945 */ /* 0x000fe20003800200 */
[----:B------:R-:W-:-:S04]  /*0100*/  ULOP3.LUT UR4, UR4, 0x7ffffff0, URZ, 0xc0, !UPT ;  /* 0x7ffffff004047892 */ /* 0x000fc8000f8ec0ff */
[----:B------:R-:W-:Y:S02]  /*0110*/  UIADD3 UR8, UPT, UPT, -UR4, URZ, URZ ;  /* 0x000000ff04087290 */ /* 0x000fe4000fffe1ff */
[----:B------:R-:W-:-:S04]  /*0120*/  IMAD.U32 R19, RZ, RZ, UR4 ;  /* 0x00000004ff137e24 */ /* 0x000fc8000f8e00ff */
[----:B------:R-:W-:Y:S01]  /*0130*/  IMAD.U32 R23, RZ, RZ, UR8 ;  /* 0x00000008ff177e24 */ /* 0x000fe2000f8e00ff */
[----:B-1----:R-:W-:-:S04]  /*0140*/  UIADD3 UR5, UP0, UPT, UR6, 0x40, URZ ;  /* 0x0000004006057890 */ /* 0x002fc8000ff1e0ff */
[----:B------:R-:W-:Y:S02]  /*0150*/  UIADD3.X UR6, UPT, UPT, URZ, UR7, URZ, UP0, !UPT ;  /* 0x00000007ff067290 */ /* 0x000fe400087fe4ff */
[----:B------:R-:W-:-:S04]  /*0160*/  MOV R16, UR5 ;  /* 0x0000000500107c02 */ /* 0x000fc80008000f00 */
[----:B------:R-:W-:-:S07]  /*0170*/  IMAD.U32 R17, RZ, RZ, UR6 ;  /* 0x00000006ff117e24 */ /* 0x000fce000f8e00ff */
.L_x_67:
[----:B0-----:R-:W2:Y:S01]  /*0180*/  LDG.E.64 R10, desc[UR36][R16.64+-0x40] ;  /* 0xffffc024100a7981 */ /* 0x001ea2000c1e1b00 */
[----:B------:R-:W-:Y:S01]  /*0190*/  MOV R22, 0x38 ;  /* 0x0000003800167802 */ /* 0x000fe20000000f00 */
[----:B------:R-:W0:Y:S01]  /*01a0*/  LDCU.64 UR4, c[0x4][0x10] ;  /* 0x01000200ff0477ac */ /* 0x000e220008000a00 */
[----:B------:R-:W-:Y:S01]  /*01b0*/  VIADD R23, R23, 0x10 ;  /* 0x0000001017177836 */ /* 0x000fe20000000000 */
[----:B------:R-:W-:Y:S01]  /*01c0*/  MOV R7, R2 ;  /* 0x0000000200077202 */ /* 0x000fe20000000f00 */
[----:B------:R1:W3:Y:S01]  /*01d0*/  LDC.64 R8, c[0x4][R22] ;  /* 0x0100000016087b82 */ /* 0x0002e20000000a00 */
[----:B------:R-:W-:Y:S02]  /*01e0*/  IMAD.MOV.U32 R6, RZ, RZ, R18 ;  /* 0x000000ffff067224 */ /* 0x000fe400078e0012 */
[----:B------:R-:W-:-:S04]  /*01f0*/  ISETP.NE.AND P0, PT, R23, RZ, PT ;  /* 0x000000ff1700720c */ /* 0x000fc80003f05270 */
[----:B------:R-:W-:Y:S02]  /*0200*/  P2R R24, PR, RZ, 0x1 ;  /* 0x00000001ff187803 */ /* 0x000fe40000000000 */
[----:B0-----:R-:W-:Y:S01]  /*0210*/  MOV R4, UR4 ;  /* 0x0000000400047c02 */ /* 0x001fe20008000f00 */
[----:B------:R-:W-:Y:S01]  /*0220*/  IMAD.U32 R5, RZ, RZ, UR5 ;  /* 0x00000005ff057e24 */ /* 0x000fe2000f8e00ff */
[----:B--23--:R1:W-:Y:S06]  /*0230*/  STL.64 [R1], R10 ;  /* 0x0000000a01007387 */ /* 0x00c3ec0000100a00 */
[----:B------:R-:W-:-:S07]  /*0240*/  LEPC R20, `(.L_x_51) ;  /* 0x000000001014794e */ /* 0x000fce0000000000 */
[----:B-1----:R-:W-:Y:S05]  /*0250*/  CALL.ABS.NOINC R8 ;  /* 0x0000000008007343 */ /* 0x002fea0003c00000 */
.L_x_51:
[----:B------:R-:W2:Y:S01]  /*0260*/  LDG.E.64 R10, desc[UR36][R16.64+-0x38] ;  /* 0xffffc824100a7981 */ /* 0x000ea2000c1e1b00 */
[----:B------:R0:W1:Y:S01]  /*0270*/  LDC.64 R8, c[0x4][R22] ;  /* 0x0100000016087b82 */ /* 0x0000620000000a00 */
[----:B------:R-:W3:Y:S01]  /*0280*/  LDCU.64 UR4, c[0x4][0x10] ;  /* 0x01000200ff0477ac */ /* 0x000ee20008000a00 */
[----:B------:R-:W-:Y:S01]  /*0290*/  MOV R6, R18 ;  /* 0x0000001200067202 */ /* 0x000fe20000000f00 */
[----:B------:R-:W-:Y:S02]  /*02a0*/  IMAD.MOV.U32 R7, RZ, RZ, R2 ;  /* 0x000000ffff077224 */ /* 0x000fe400078e0002 */
[----:B---3--:R-:W-:Y:S02]  /*02b0*/  IMAD.U32 R4, RZ, RZ, UR4 ;  /* 0x00000004ff047e24 */ /* 0x008fe4000f8e00ff */
[----:B------:R-:W-:Y:S01]  /*02c0*/  IMAD.U32 R5, RZ, RZ, UR5 ;  /* 0x00000005ff057e24 */ /* 0x000fe2000f8e00ff */
[----:B-12---:R0:W-:Y:S06]  /*02d0*/  STL.64 [R1], R10 ;  /* 0x0000000a01007387 */ /* 0x0061ec0000100a00 */
[----:B------:R-:W-:-:S07]  /*02e0*/  LEPC R20, `(.L_x_52) ;  /* 0x000000001014794e */ /* 0x000fce0000000000 */
[----:B0-----:R-:W-:Y:S05]  /*02f0*/  CALL.ABS.NOINC R8 ;  /* 0x0000000008007343 */ /* 0x001fea0003c00000 */
.L_x_52:
[----:B------:R-:W2:Y:S01]  /*0300*/  LDG.E.64 R10, desc[UR36][R16.64+-0x30] ;  /* 0xffffd024100a7981 */ /* 0x000ea2000c1e1b00 */
[----:B------:R0:W1:Y:S01]  /*0310*/  LDC.64 R8, c[0x4][R22] ;  /* 0x0100000016087b82 */ /* 0x0000620000000a00 */
[----:B------:R-:W3:Y:S01]  /*0320*/  LDCU.64 UR4, c[0x4][0x10] ;  /* 0x01000200ff0477ac */ /* 0x000ee20008000a00 */
[----:B------:R-:W-:Y:S02]  /*0330*/  IMAD.MOV.U32 R6, RZ, RZ, R18 ;  /* 0x000000ffff067224 */ /* 0x000fe400078e0012 */
[----:B------:R-:W-:Y:S02]  /*0340*/  IMAD.MOV.U32 R7, RZ, RZ, R2 ;  /* 0x000000ffff077224 */ /* 0x000fe400078e0002 */
[----:B---3--:R-:W-:Y:S01]  /*0350*/  IMAD.U32 R4, RZ, RZ, UR4 ;  /* 0x00000004ff047e24 */ /* 0x008fe2000f8e00ff */
[----:B------:R-:W-:Y:S01]  /*0360*/  MOV R5, UR5 ;  /* 0x0000000500057c02 */ /* 0x000fe20008000f00 */
[----:B-12---:R0:W-:Y:S06]  /*0370*/  STL.64 [R1], R10 ;  /* 0x0000000a01007387 */ /* 0x0061ec0000100a00 */
[----:B------:R-:W-:-:S07]  /*0380*/  LEPC R20, `(.L_x_53) ;  /* 0x000000001014794e */ /* 0x000fce0000000000 */
[----:B0-----:R-:W-:Y:S05]  /*0390*/  CALL.ABS.NOINC R8 ;  /* 0x0000000008007343 */ /* 0x001fea0003c00000 */
.L_x_53:
[----:B------:R-:W2:Y:S01]  /*03a0*/  LDG.E.64 R10, desc[UR36][R16.64+-0x28] ;  /* 0xffffd824100a7981 */ /* 0x000ea2000c1e1b00 */
[----:B------:R0:W1:Y:S01]  /*03b0*/  LDC.64 R8, c[0x4][R22] ;  /* 0x0100000016087b82 */ /* 0x0000620000000a00 */
[----:B------:R-:W3:Y:S01]  /*03c0*/  LDCU.64 UR4, c[0x4][0x10] ;  /* 0x01000200ff0477ac */ /* 0x000ee20008000a00 */
[----:B------:R-:W-:Y:S01]  /*03d0*/  IMAD.MOV.U32 R6, RZ, RZ, R18 ;  /* 0x000000ffff067224 */ /* 0x000fe200078e0012 */
[----:B------:R-:W-:Y:S02]  /*03e0*/  MOV R7, R2 ;  /* 0x0000000200077202 */ /* 0x000fe40000000f00 */
[----:B---3--:R-:W-:Y:S01]  /*03f0*/  MOV R4, UR4 ;  /* 0x0000000400047c02 */ /* 0x008fe20008000f00 */
[----:B------:R-:W-:Y:S01]  /*0400*/  IMAD.U32 R5, RZ, RZ, UR5 ;  /* 0x00000005ff057e24 */ /* 0x000fe2000f8e00ff */
[----:B-12---:R0:W-:Y:S06]  /*0410*/  STL.64 [R1], R10 ;  /* 0x0000000a01007387 */ /* 0x0061ec0000100a00 */
[----:B------:R-:W-:-:S07]  /*0420*/  LEPC R20, `(.L_x_54) ;  /* 0x000000001014794e */ /* 0x000fce0000000000 */
[----:B0-----:R-:W-:Y:S05]  /*0430*/  CALL.ABS.NOINC R8 ;  /* 0x0000000008007343 */ /* 0x001fea0003c00000 */
.L_x_54:
        /* <DEDUP_REMOVED lines=10> */
.L_x_55:
        /* <DEDUP_REMOVED lines=10> */
.L_x_56:
        /* <DEDUP_REMOVED lines=10> */
.L_x_57:
        /* <DEDUP_REMOVED lines=10> */
.L_x_58:
        /* <DEDUP_REMOVED lines=10> */
.L_x_59:
        /* <DEDUP_REMOVED lines=10> */
.L_x_60:
        /* <DEDUP_REMOVED lines=10> */
.L_x_61:
        /* <DEDUP_REMOVED lines=10> */
.L_x_62:
        /* <DEDUP_REMOVED lines=10> */
.L_x_63:
        /* <DEDUP_REMOVED lines=10> */
.L_x_64:
        /* <DEDUP_REMOVED lines=10> */
.L_x_65:
        /* <DEDUP_REMOVED lines=10> */
.L_x_66:
[----:B------:R-:W-:Y:S02]  /*0bc0*/  ISETP.NE.AND P6, PT, R24, RZ, PT ;  /* 0x000000ff1800720c */ /* 0x000fe40003fc5270 */
[----:B------:R-:W-:-:S05]  /*0bd0*/  IADD3 R16, P0, PT, R16, 0x80, RZ ;  /* 0x0000008010107810 */ /* 0x000fca0007f1e0ff */
[----:B------:R-:W-:-:S06]  /*0be0*/  IMAD.X R17, RZ, RZ, R17, P0 ;  /* 0x000000ffff117224 */ /* 0x000fcc00000e0611 */
[----:B------:R-:W-:Y:S05]  /*0bf0*/  @P6 BRA `(.L_x_67) ;  /* 0xfffffff400606947 */ /* 0x000fea000383ffff */
[----:B------:R-:W-:Y:S05]  /*0c00*/  BSYNC.RECONVERGENT B6 ;  /* 0x0000000000067941 */ /* 0x000fea0003800200 */
.L_x_50:
[----:B------:R-:W-:Y:S01]  /*0c10*/  UISETP.NE.AND UP0, UPT, UR38, URZ, UPT ;  /* 0x000000ff2600728c */ /* 0x000fe2000bf05270 */
[----:B------:R-:W-:Y:S08]  /*0c20*/  BSSY.RECONVERGENT B6, `(.L_x_49) ;  /* 0x00000a5000067945 */ /* 0x000ff00003800200 */
[----:B------:R-:W-:Y:S05]  /*0c30*/  BRA.U !UP0, `(.L_x_68) ;  /* 0x00000009088c7547 */ /* 0x000fea000b800000 */
[----:B------:R-:W1:Y:S01]  /*0c40*/  LDC R23, c[0x0][0x388] ;  /* 0x0000e200ff177b82 */ /* 0x000e620000000800 */
[----:B------:R-:W-:Y:S01]  /*0c50*/  UISETP.GE.U32.AND UP0, UPT, UR38, 0x8, UPT ;  /* 0x000000082600788c */ /* 0x000fe2000bf06070 */
[----:B-1----:R-:W-:-:S08]  /*0c60*/  LOP3.LUT R23, R23, 0x7, RZ, 0xc0, !PT ;  /* 0x0000000717177812 */ /* 0x002fd000078ec0ff */
[----:B------:R-:W-:Y:S05]  /*0c70*/  BRA.U !UP0, `(.L_x_69) ;  /* 0x0000000508507547 */ /* 0x000fea000b800000 */
[----:B------:R-:W1:Y:S01]  /*0c80*/  LDC.64 R16, c[0x0][0x380] ;  /* 0x0000e000ff107b82 */ /* 0x000e620000000a00 */
[----:B------:R-:W-:Y:S01]  /*0c90*/  MOV R22, 0x38 ;  /* 0x0000003800167802 */ /* 0x000fe20000000f00 */
[----:B------:R-:W2:Y:S01]  /*0ca0*/  LDCU.64 UR4, c[0x4][0x10] ;  /* 0x01000200ff0477ac */ /* 0x000ea20008000a00 */
[----:B-1----:R-:W-:-:S05]  /*0cb0*/  IMAD.WIDE.U32 R16, R19, 0x8, R16 ;  /* 0x0000000813107825 */ /* 0x002fca00078e0010 */
[----:B0-----:R-:W3:Y:S01]  /*0cc0*/  LDG.E.64 R10, desc[UR36][R16.64] ;  /* 0x00000024100a7981 */ /* 0x001ee2000c1e1b00 */
[----:B------:R0:W1:Y:S01]  /*0cd0*/  LDC.64 R8, c[0x4][R22] ;  /* 0x0100000016087b82 */ /* 0x0000620000000a00 */
[----:B--2---:R-:W-:Y:S01]  /*0ce0*/  IMAD.U32 R4, RZ, RZ, UR4 ;  /* 0x00000004ff047e24 */ /* 0x004fe2000f8e00ff */
[----:B------:R-:W-:Y:S01]  /*0cf0*/  MOV R5, UR5 ;  /* 0x0000000500057c02 */ /* 0x000fe20008000f00 */
[----:B------:R-:W-:Y:S02]  /*0d00*/  IMAD.MOV.U32 R6, RZ, RZ, R18 ;  /* 0x000000ffff067224 */ /* 0x000fe400078e0012 */
[----:B------:R-:W-:Y:S01]  /*0d10*/  IMAD.MOV.U32 R7, RZ, RZ, R2 ;  /* 0x000000ffff077224 */ /* 0x000fe200078e0002 */
[----:B-1-3--:R0:W-:Y:S06]  /*0d20*/  STL.64 [R1], R10 ;  /* 0x0000000a01007387 */ /* 0x00a1ec0000100a00 */
[----:B------:R-:W-:-:S07]  /*0d30*/  LEPC R20, `(.L_x_70) ;  /* 0x000000001014794e */ /* 0x000fce0000000000 */
[----:B0-----:R-:W-:Y:S05]  /*0d40*/  CALL.ABS.NOINC R8 ;  /* 0x0000000008007343 */ /* 0x001fea0003c00000 */
.L_x_70:
        /* <DEDUP_REMOVED lines=10> */
.L_x_71:
        /* <DEDUP_REMOVED lines=10> */
.L_x_72:
        /* <DEDUP_REMOVED lines=10> */
.L_x_73:
        /* <DEDUP_REMOVED lines=10> */
.L_x_74:
        /* <DEDUP_REMOVED lines=10> */
.L_x_75:
        /* <DEDUP_REMOVED lines=10> */
.L_x_76:
        /* <DEDUP_REMOVED lines=10> */
.L_x_77:
[----:B------:R-:W-:-:S07]  /*11b0*/  VIADD R19, R19, 0x8 ;  /* 0x0000000813137836 */ /* 0x000fce0000000000 */
.L_x_69:
[----:B------:R-:W-:-:S13]  /*11c0*/  ISETP.NE.AND P0, PT, R23, RZ, PT ;  /* 0x000000ff1700720c */ /* 0x000fda0003f05270 */
[----:B------:R-:W-:Y:S05]  /*11d0*/  @!P0 BRA `(.L_x_68) ;  /* 0x0000000400248947 */ /* 0x000fea0003800000 */
[----:B------:R-:W1:Y:S01]  /*11e0*/  LDC R0, c[0x0][0x388] ;  /* 0x0000e200ff007b82 */ /* 0x000e620000000800 */
[----:B------:R-:W-:Y:S02]  /*11f0*/  ISETP.GE.U32.AND P0, PT, R23, 0x4, PT ;  /* 0x000000041700780c */ /* 0x000fe40003f06070 */
[----:B-1----:R-:W-:-:S11]  /*1200*/  LOP3.LUT R23, R0, 0x3, RZ, 0xc0, !PT ;  /* 0x0000000300177812 */ /* 0x002fd600078ec0ff */
[----:B------:R-:W-:Y:S05]  /*1210*/  @!P0 BRA `(.L_x_78) ;  /* 0x0000000000b08947 */ /* 0x000fea0003800000 */
        /* <DEDUP_REMOVED lines=13> */
.L_x_79:
        /* <DEDUP_REMOVED lines=10> */
.L_x_80:
        /* <DEDUP_REMOVED lines=10> */
.L_x_81:
        /* <DEDUP_REMOVED lines=10> */
.L_x_82:
[----:B------:R-:W-:-:S07]  /*14d0*/  IADD3 R19, PT, PT, R19, 0x4, RZ ;  /* 0x0000000413137810 */ /* 0x000fce0007ffe0ff */
.L_x_78:
[----:B------:R-:W-:-:S13]  /*14e0*/  ISETP.NE.AND P0, PT, R23, RZ, PT ;  /* 0x000000ff1700720c */ /* 0x000fda0003f05270 */
[----:B------:R-:W-:Y:S05]  /*14f0*/  @!P0 BRA `(.L_x_68) ;  /* 0x00000000005c8947 */ /* 0x000fea0003800000 */
[----:B------:R-:W1:Y:S01]  /*1500*/  LDC.64 R16, c[0x0][0x380] ;  /* 0x0000e000ff107b82 */ /* 0x000e620000000a00 */
[----:B------:R-:W-:Y:S02]  /*1510*/  IMAD.MOV R23, RZ, RZ, -R23 ;  /* 0x000000ffff177224 */ /* 0x000fe400078e0a17 */
[----:B-1----:R-:W-:-:S07]  /*1520*/  IMAD.WIDE.U32 R16, R19, 0x8, R16 ;  /* 0x0000000813107825 */ /* 0x002fce00078e0010 */
.L_x_84:
[----:B------:R-:W-:Y:S01]  /*1530*/  IMAD.MOV.U32 R10, RZ, RZ, R16 ;  /* 0x000000ffff0a7224 */ /* 0x000fe200078e0010 */
[----:B------:R-:W-:Y:S01]  /*1540*/  MOV R11, R17 ;  /* 0x00000011000b7202 */ /* 0x000fe20000000f00 */
[----:B------:R-:W1:Y:S05]  /*1550*/  LDCU.64 UR4, c[0x4][0x10] ;  /* 0x01000200ff0477ac */ /* 0x000e6a0008000a00 */
[----:B0-----:R-:W2:Y:S01]  /*1560*/  LDG.E.64 R10, desc[UR36][R10.64] ;  /* 0x000000240a0a7981 */ /* 0x001ea2000c1e1b00 */
[----:B------:R-:W-:Y:S01]  /*1570*/  MOV R8, 0x38 ;  /* 0x0000003800087802 */ /* 0x000fe20000000f00 */
[----:B------:R-:W-:Y:S02]  /*1580*/  VIADD R23, R23, 0x1 ;  /* 0x0000000117177836 */ /* 0x000fe40000000000 */
[----:B------:R-:W-:-:S02]  /*1590*/  IMAD.MOV.U32 R6, RZ, RZ, R18 ;  /* 0x000000ffff067224 */ /* 0x000fc400078e0012 */
[----:B------:R-:W-:Y:S01]  /*15a0*/  IMAD.MOV.U32 R7, RZ, RZ, R2 ;  /* 0x000000ffff077224 */ /* 0x000fe200078e0002 */
[----:B------:R-:W0:Y:S01]  /*15b0*/  LDC.64 R8, c[0x4][R8] ;  /* 0x0100000008087b82 */ /* 0x000e220000000a00 */
[----:B------:R-:W-:-:S04]  /*15c0*/  ISETP.NE.AND P0, PT, R23, RZ, PT ;  /* 0x000000ff1700720c */ /* 0x000fc80003f05270 */
[----:B------:R-:W-:Y:S01]  /*15d0*/  P2R R0, PR, RZ, 0x1 ;  /* 0x00000001ff007803 */ /* 0x000fe20000000000 */
[----:B-1----:R-:W-:Y:S01]  /*15e0*/  IMAD.U32 R4, RZ, RZ, UR4 ;  /* 0x00000004ff047e24 */ /* 0x002fe2000f8e00ff */
[----:B------:R-:W-:Y:S01]  /*15f0*/  MOV R5, UR5 ;  /* 0x0000000500057c02 */ /* 0x000fe20008000f00 */
[----:B0-2---:R1:W-:Y:S06]  /*1600*/  STL.64 [R1], R10 ;  /* 0x0000000a01007387 */ /* 0x0053ec0000100a00 */
[----:B------:R-:W-:-:S07]  /*1610*/  LEPC R20, `(.L_x_83) ;  /* 0x000000001014794e */ /* 0x000fce0000000000 */
[----:B-1----:R-:W-:Y:S05]  /*1620*/  CALL.ABS.NOINC R8 ;  /* 0x0000000008007343 */ /* 0x002fea0003c00000 */
.L_x_83:
[----:B------:R-:W-:Y:S02]  /*1630*/  ISETP.NE.AND P6, PT, R23, RZ, PT ;  /* 0x000000ff1700720c */ /* 0x000fe40003fc5270 */
[----:B------:R-:W-:-:S04]  /*1640*/  IADD3 R16, P0, PT, R16, 0x8, RZ ;  /* 0x0000000810107810 */ /* 0x000fc80007f1e0ff */
[----:B------:R-:W-:-:S07]  /*1650*/  IADD3.X R17, PT, PT, RZ, R17, RZ, P0, !PT ;  /* 0x00000011ff117210 */ /* 0x000fce00007fe4ff */
[----:B------:R-:W-:Y:S05]  /*1660*/  @P6 BRA `(.L_x_84) ;  /* 0xfffffffc00b06947 */ /* 0x000fea000383ffff */
.L_x_68:
[----:B0-----:R-:W-:Y:S05]  /*1670*/  BSYNC.RECONVERGENT B6 ;  /* 0x0000000000067941 */ /* 0x001fea0003800200 */
.L_x_49:
[----:B------:R-:W-:Y:S01]  /*1680*/  MOV R0, 0x38 ;  /* 0x0000003800007802 */ /* 0x000fe20000000f00 */
[----:B------:R-:W0:Y:S01]  /*1690*/  LDCU.64 UR4, c[0x4][0x8] ;  /* 0x01000100ff0477ac */ /* 0x000e220008000a00 */
[----:B------:R-:W-:Y:S02]  /*16a0*/  CS2R R6, SRZ ;  /* 0x0000000000067805 */ /* 0x000fe4000001ff00 */
[----:B------:R1:W2:Y:S01]  /*16b0*/  LDC.64 R2, c[0x4][R0] ;  /* 0x0100000000027b82 */ /* 0x0002a20000000a00 */
[----:B0-----:R-:W-:Y:S01]  /*16c0*/  IMAD.U32 R4, RZ, RZ, UR4 ;  /* 0x00000004ff047e24 */ /* 0x001fe2000f8e00ff */
[----:B-1----:R-:W-:-:S07]  /*16d0*/  MOV R5, UR5 ;  /* 0x0000000500057c02 */ /* 0x002fce0008000f00 */
[----:B------:R-:W-:-:S07]  /*16e0*/  LEPC R20, `(.L_x_85) ;  /* 0x000000001014794e */ /* 0x000fce0000000000 */
[----:B--2---:R-:W-:Y:S05]  /*16f0*/  CALL.ABS.NOINC R2 ;  /* 0x0000000002007343 */ /* 0x004fea0003c00000 */
.L_x_85:
[----:B------:R-:W-:Y:S05]  /*1700*/  EXIT ;  /* 0x000000000000794d */ /* 0x000fea0003800000 */
.L_x_86:
        /* <DEDUP_REMOVED lines=15> */
.L_x_173:


//--------------------- .text._Z5printPiS_i       --------------------------
	.section	.text._Z5printPiS_i,"ax",@progbits
	.align	128
        .global         _Z5printPiS_i
        .type           _Z5printPiS_i,@function
        .size           _Z5printPiS_i,(.L_x_174 - _Z5printPiS_i)
        .other          _Z5printPiS_i,@"STO_CUDA_ENTRY STV_DEFAULT"
_Z5printPiS_i:
.text._Z5printPiS_i:
[----:B------:R-:W0:Y:S08]  /*0000*/  LDC R1, c[0x0][0x37c] ;  /* 0x0000df00ff017b82 */ /* 0x000e300000000800 */
[----:B------:R-:W1:Y:S01]  /*0010*/  LDC R25, c[0x0][0x390] ;  /* 0x0000e400ff197b82 */ /* 0x000e620000000800 */
[----:B------:R-:W2:Y:S01]  /*0020*/  LDCU UR4, c[0x0][0x2f8] ;  /* 0x00005f00ff0477ac */ /* 0x000ea20008000800 */
[----:B0-----:R-:W-:Y:S01]  /*0030*/  VIADD R1, R1, 0xfffffff8 ;  /* 0xfffffff801017836 */ /* 0x001fe20000000000 */
[----:B------:R-:W0:Y:S04]  /*0040*/  LDCU UR5, c[0x0][0x2fc] ;  /* 0x00005f80ff0577ac */ /* 0x000e280008000800 */
[----:B--2---:R-:W-:-:S02]  /*0050*/  IADD3 R17, P1, PT, R1, UR4, RZ ;  /* 0x0000000401117c10 */ /* 0x004fc4000ff3e0ff */
[----:B-1----:R-:W-:-:S03]  /*0060*/  ISETP.GE.AND P0, PT, R25, 0x1, PT ;  /* 0x000000011900780c */ /* 0x002fc60003f06270 */
[----:B0-----:R-:W-:-:S10]  /*0070*/  IMAD.X R16, RZ, RZ, UR5, P1 ;  /* 0x00000005ff107e24 */ /* 0x001fd400088e06ff */
[----:B------:R-:W-:Y:S05]  /*0080*/  @!P0 BRA `(.L_x_87) ;  /* 0x0000003000e08947 */ /* 0x000fea0003800000 */
[----:B------:R-:W-:Y:S01]  /*0090*/  BSSY.RECONVERGENT B7, `(.L_x_88) ;  /* 0x000019a000077945 */ /* 0x000fe20003800200 */
[C---:B------:R-:W-:Y:S01]  /*00a0*/  LOP3.LUT R26, R25.reuse, 0x7ffffff0, RZ, 0xc0, !PT ;  /* 0x7ffffff0191a7812 */ /* 0x040fe200078ec0ff */
[----:B------:R-:W-:Y:S01]  /*00b0*/  IMAD.MOV.U32 R24, RZ, RZ, RZ ;  /* 0x000000ffff187224 */ /* 0x000fe200078e00ff */
[----:B------:R-:W-:Y:S01]  /*00c0*/  LOP3.LUT R25, R25, 0x3, RZ, 0xc0, !PT ;  /* 0x0000000319197812 */ /* 0x000fe200078ec0ff */
[----:B------:R-:W0:Y:S06]  /*00d0*/  LDCU.64 UR36, c[0x0][0x358] ;  /* 0x00006b00ff2477ac */ /* 0x000e2c0008000a00 */
.L_x_126:
[----:B------:R-:W1:Y:S01]  /*00e0*/  LDCU UR4, c[0x0][0x390] ;  /* 0x00007200ff0477ac */ /* 0x000e620008000800 */
[----:B------:R-:W-:Y:S01]  /*00f0*/  IMAD.MOV.U32 R22, RZ, RZ, RZ ;  /* 0x000000ffff167224 */ /* 0x000fe200078e00ff */
[----:B-1----:R-:W-:Y:S02]  /*0100*/  UISETP.GE.U32.AND UP0, UPT, UR4, 0x10, UPT ;  /* 0x000000100400788c */ /* 0x002fe4000bf06070 */
[C---:B------:R-:W-:Y:S01]  /*0110*/  IMAD R23, R24.reuse, UR4, RZ ;  /* 0x0000000418177c24 */ /* 0x040fe2000f8e02ff */
[----:B------:R-:W-:-:S04]  /*0120*/  IADD3 R24, PT, PT, R24, 0x1, RZ ;  /* 0x0000000118187810 */ /* 0x000fc80007ffe0ff */
[----:B------:R-:W-:-:S04]  /*0130*/  ISETP.NE.AND P0, PT, R24, UR4, PT ;  /* 0x0000000418007c0c */ /* 0x000fc8000bf05270 */
[----:B------:R-:W-:Y:S01]  /*0140*/  P2R R27, PR, RZ, 0x1 ;  /* 0x00000001ff1b7803 */ /* 0x000fe20000000000 */
[----:B------:R-:W-:Y:S08]  /*0150*/  BRA.U !UP0, `(.L_x_89) ;  /* 0x0000000908b87547 */ /* 0x000ff0000b800000 */
[----:B------:R-:W-:Y:S01]  /*0160*/  BSSY.RECONVERGENT B6, `(.L_x_90) ;  /* 0x00000ac000067945 */ /* 0x000fe20003800200 */
[----:B------:R-:W-:-:S07]  /*0170*/  IMAD.MOV.U32 R2, RZ, RZ, RZ ;  /* 0x000000ffff027224 */ /* 0x000fce00078e00ff */
.L_x_107:
[----:B------:R-:W1:Y:S01]  /*0180*/  LDC.64 R28, c[0x0][0x380] ;  /* 0x0000e000ff1c7b82 */ /* 0x000e620000000a00 */
[----:B------:R-:W-:Y:S01]  /*0190*/  IMAD.IADD R3, R23, 0x1, R2 ;  /* 0x0000000117037824 */ /* 0x000fe200078e0202 */
[----:B------:R-:W-:Y:S01]  /*01a0*/  MOV R8, 0x38 ;  /* 0x0000003800087802 */ /* 0x000fe20000000f00 */
[----:B------:R-:W2:Y:S02]  /*01b0*/  LDCU.64 UR4, c[0x4][URZ] ;  /* 0x01000000ff0477ac */ /* 0x000ea40008000a00 */
[----:B-1----:R-:W-:-:S05]  /*01c0*/  IMAD.WIDE.U32 R28, R3, 0x4, R28 ;  /* 0x00000004031c7825 */ /* 0x002fca00078e001c */
[----:B0-----:R-:W3:Y:S01]  /*01d0*/  LDG.E R0, desc[UR36][R28.64] ;  /* 0x000000241c007981 */ /* 0x001ee2000c1e1900 */
[----:B------:R-:W0:Y:S01]  /*01e0*/  LDC.64 R8, c[0x4][R8] ;  /* 0x0100000008087b82 */ /* 0x000e220000000a00 */
[----:B------:R-:W-:Y:S01]  /*01f0*/  IADD3 R2, PT, PT, R2, 0x10, RZ ;  /* 0x0000001002027810 */ /* 0x000fe20007ffe0ff */
[----:B--2---:R-:W-:Y:S01]  /*0200*/  IMAD.U32 R4, RZ, RZ, UR4 ;  /* 0x00000004ff047e24 */ /* 0x004fe2000f8e00ff */
[----:B------:R-:W-:Y:S01]  /*0210*/  MOV R7, R16 ;  /* 0x0000001000077202 */ /* 0x000fe20000000f00 */
[----:B------:R-:W-:Y:S01]  /*0220*/  IMAD.U32 R5, RZ, RZ, UR5 ;  /* 0x00000005ff057e24 */ /* 0x000fe2000f8e00ff */
[----:B------:R-:W-:Y:S01]  /*0230*/  ISETP.NE.AND P0, PT, R2, R26, PT ;  /* 0x0000001a0200720c */ /* 0x000fe20003f05270 */
[----:B------:R-:W-:-:S03]  /*0240*/  IMAD.MOV.U32 R6, RZ, RZ, R17 ;  /* 0x000000ffff067224 */ /* 0x000fc600078e0011 */
[----:B------:R-:W-:Y:S01]  /*0250*/  P2R R19, PR, RZ, 0x1 ;  /* 0x00000001ff137803 */ /* 0x000fe20000000000 */
[----:B0--3--:R1:W-:Y:S08]  /*0260*/  STL [R1], R0 ;  /* 0x0000000001007387 */ /* 0x0093f00000100800 */
[----:B------:R-:W-:-:S07]  /*0270*/  LEPC R20, `(.L_x_91) ;  /* 0x000000001014794e */ /* 0x000fce0000000000 */
[----:B-1----:R-:W-:Y:S05]  /*0280*/  CALL.ABS.NOINC R8 ;  /* 0x0000000008007343 */ /* 0x002fea0003c00000 */
.L_x_91:
[----:B------:R-:W2:Y:S01]  /*0290*/  LDG.E R0, desc[UR36][R28.64+0x4] ;  /* 0x000004241c007981 */ /* 0x000ea2000c1e1900 */
[----:B------:R-:W-:Y:S01]  /*02a0*/  MOV R18, 0x38 ;  /* 0x0000003800127802 */ /* 0x000fe20000000f00 */
[----:B------:R-:W0:Y:S01]  /*02b0*/  LDCU.64 UR4, c[0x4][URZ] ;  /* 0x01000000ff0477ac */ /* 0x000e220008000a00 */
[----:B------:R-:W-:Y:S01]  /*02c0*/  IMAD.MOV.U32 R6, RZ, RZ, R17 ;  /* 0x000000ffff067224 */ /* 0x000fe200078e0011 */
[----:B------:R-:W-:Y:S01]  /*02d0*/  MOV R7, R16 ;  /* 0x0000001000077202 */ /* 0x000fe20000000f00 */
[----:B------:R1:W3:Y:S01]  /*02e0*/  LDC.64 R8, c[0x4][R18] ;  /* 0x0100000012087b82 */ /* 0x0002e20000000a00 */
[----:B0-----:R-:W-:Y:S02]  /*02f0*/  IMAD.U32 R4, RZ, RZ, UR4 ;  /* 0x00000004ff047e24 */ /* 0x001fe4000f8e00ff */
[----:B------:R-:W-:Y:S01]  /*0300*/  IMAD.U32 R5, RZ, RZ, UR5 ;  /* 0x00000005ff057e24 */ /* 0x000fe2000f8e00ff */
[----:B--23--:R1:W-:Y:S06]  /*0310*/  STL [R1], R0 ;  /* 0x0000000001007387 */ /* 0x00c3ec0000100800 */
[----:B------:R-:W-:-:S07]  /*0320*/  LEPC R20, `(.L_x_92) ;  /* 0x000000001014794e */ /* 0x000fce0000000000 */
[----:B-1----:R-:W-:Y:S05]  /*0330*/  CALL.ABS.NOINC R8 ;  /* 0x0000000008007343 */ /* 0x002fea0003c00000 */
.L_x_92:
[----:B------:R-:W2:Y:S01]  /*0340*/  LDG.E R0, desc[UR36][R28.64+0x8] ;  /* 0x000008241c007981 */ /* 0x000ea2000c1e1900 */
[----:B------:R0:W1:Y:S01]  /*0350*/  LDC.64 R8, c[0x4][R18] ;  /* 0x0100000012087b82 */ /* 0x0000620000000a00 */
[----:B------:R-:W3:Y:S01]  /*0360*/  LDCU.64 UR4, c[0x4][URZ] ;  /* 0x01000000ff0477ac */ /* 0x000ee20008000a00 */
[----:B------:R-:W-:Y:S01]  /*0370*/  IMAD.MOV.U32 R6, RZ, RZ, R17 ;  /* 0x000000ffff067224 */ /* 0x000fe200078e0011 */
[----:B------:R-:W-:Y:S01]  /*0380*/  MOV R7, R16 ;  /* 0x0000001000077202 */ /* 0x000fe20000000f00 */
[----:B---3--:R-:W-:Y:S02]  /*0390*/  IMAD.U32 R4, RZ, RZ, UR4 ;  /* 0x00000004ff047e24 */ /* 0x008fe4000f8e00ff */
[----:B------:R-:W-:Y:S01]  /*03a0*/  IMAD.U32 R5, RZ, RZ, UR5 ;  /* 0x00000005ff057e24 */ /* 0x000fe2000f8e00ff */
[----:B-12---:R0:W-:Y:S06]  /*03b0*/  STL [R1], R0 ;  /* 0x0000000001007387 */ /* 0x0061ec0000100800 */
[----:B------:R-:W-:-:S07]  /*03c0*/  LEPC R20, `(.L_x_93) ;  /* 0x000000001014794e */ /* 0x000fce0000000000 */
[----:B0-----:R-:W-:Y:S05]  /*03d0*/  CALL.ABS.NOINC R8 ;  /* 0x0000000008007343 */ /* 0x001fea0003c00000 */
.L_x_93:
        /* <DEDUP_REMOVED lines=10> */
.L_x_94:
        /* <DEDUP_REMOVED lines=10> */
.L_x_95:
        /* <DEDUP_REMOVED lines=10> */
.L_x_96:
        /* <DEDUP_REMOVED lines=10> */
.L_x_97:
        /* <DEDUP_REMOVED lines=10> */
.L_x_98:
        /* <DEDUP_REMOVED lines=10> */
.L_x_99:
        /* <DEDUP_REMOVED lines=10> */
.L_x_100:
        /* <DEDUP_REMOVED lines=10> */
.L_x_101:
        /* <DEDUP_REMOVED lines=10> */
.L_x_102:
        /* <DEDUP_REMOVED lines=10> */
.L_x_103:
        /* <DEDUP_REMOVED lines=10> */
.L_x_104:
        /* <DEDUP_REMOVED lines=10> */
.L_x_105:
        /* <DEDUP_REMOVED lines=10> */
.L_x_106:
[----:B------:R-:W-:-:S13]  /*0c00*/  ISETP.NE.AND P6, PT, R19, RZ, PT ;  /* 0x000000ff1300720c */ /* 0x000fda0003fc5270 */
[----:B------:R-:W-:Y:S05]  /*0c10*/  @P6 BRA `(.L_x_107) ;  /* 0xfffffff400586947 */ /* 0x000fea000383ffff */
[----:B------:R-:W-:Y:S05]  /*0c20*/  BSYNC.RECONVERGENT B6 ;  /* 0x0000000000067941 */ /* 0x000fea0003800200 */
.L_x_90:
[----:B------:R-:W-:-:S07]  /*0c30*/  IMAD.MOV.U32 R22, RZ, RZ, R26 ;  /* 0x000000ffff167224 */ /* 0x000fce00078e001a */
.L_x_89:
[----:B------:R-:W1:Y:S02]  /*0c40*/  LDC R19, c[0x0][0x390] ;  /* 0x0000e400ff137b82 */ /* 0x000e640000000800 */
[----:B-1----:R-:W-:-:S04]  /*0c50*/  LOP3.LUT R0, R19, 0xf, RZ, 0xc0, !PT ;  /* 0x0000000f13007812 */ /* 0x002fc800078ec0ff */
[----:B------:R-:W-:-:S13]  /*0c60*/  ISETP.NE.AND P0, PT, R0, RZ, PT ;  /* 0x000000ff0000720c */ /* 0x000fda0003f05270 */
[----:B------:R-:W-:Y:S05]  /*0c70*/  @!P0 BRA `(.L_x_108) ;  /* 0x0000000c00448947 */ /* 0x000fea0003800000 */
[----:B------:R-:W1:Y:S01]  /*0c80*/  LDCU UR4, c[0x0][0x2f8] ;  /* 0x00005f00ff0477ac */ /* 0x000e620008000800 */
[----:B------:R-:W-:-:S05]  /*0c90*/  VIADD R0, R0, 0xffffffff ;  /* 0xffffffff00007836 */ /* 0x000fca0000000000 */
[----:B------:R-:W-:Y:S01]  /*0ca0*/  ISETP.GE.U32.AND P0, PT, R0, 0x7, PT ;  /* 0x000000070000780c */ /* 0x000fe20003f06070 */
[----:B-1----:R-:W-:-:S12]  /*0cb0*/  VIADD R11, R17, -UR4 ;  /* 0x80000004110b7c36 */ /* 0x002fd80008000000 */
[----:B------:R-:W-:Y:S05]  /*0cc0*/  @!P0 BRA `(.L_x_109) ;  /* 0x0000000400748947 */ /* 0x000fea0003800000 */
[----:B------:R-:W1:Y:S01]  /*0cd0*/  LDC.64 R8, c[0x0][0x380] ;  /* 0x0000e000ff087b82 */ /* 0x000e620000000a00 */
[----:B------:R-:W-:Y:S01]  /*0ce0*/  IADD3 R3, PT, PT, R23, R22, RZ ;  /* 0x0000001617037210 */ /* 0x000fe20007ffe0ff */
[----:B------:R-:W2:Y:S04]  /*0cf0*/  LDCU.64 UR4, c[0x4][URZ] ;  /* 0x01000000ff0477ac */ /* 0x000ea80008000a00 */
[----:B-1----:R-:W-:-:S06]  /*0d00*/  IMAD.WIDE.U32 R8, R3, 0x4, R8 ;  /* 0x0000000403087825 */ /* 0x002fcc00078e0008 */
[----:B0-----:R-:W3:Y:S01]  /*0d10*/  LDG.E R8, desc[UR36][R8.64] ;  /* 0x0000002408087981 */ /* 0x001ee2000c1e1900 */
[----:B------:R-:W-:Y:S01]  /*0d20*/  MOV R2, 0x38 ;  /* 0x0000003800027802 */ /* 0x000fe20000000f00 */
[----:B--2---:R-:W-:Y:S01]  /*0d30*/  IMAD.U32 R4, RZ, RZ, UR4 ;  /* 0x00000004ff047e24 */ /* 0x004fe2000f8e00ff */
[----:B------:R-:W-:Y:S01]  /*0d40*/  MOV R7, R16 ;  /* 0x0000001000077202 */ /* 0x000fe20000000f00 */
[----:B------:R-:W-:Y:S02]  /*0d50*/  IMAD.U32 R5, RZ, RZ, UR5 ;  /* 0x00000005ff057e24 */ /* 0x000fe4000f8e00ff */
[----:B------:R-:W-:Y:S01]  /*0d60*/  IMAD.MOV.U32 R6, RZ, RZ, R17 ;  /* 0x000000ffff067224 */ /* 0x000fe200078e0011 */
[----:B------:R-:W0:Y:S02]  /*0d70*/  LDC.64 R2, c[0x4][R2] ;  /* 0x0100000002027b82 */ /* 0x000e240000000a00 */
[----:B0--3--:R1:W-:Y:S04]  /*0d80*/  STL [R11], R8 ;  /* 0x000000080b007387 */ /* 0x0093e80000100800 */
[----:B------:R-:W-:-:S07]  /*0d90*/  LEPC R20, `(.L_x_110) ;  /* 0x000000001014794e */ /* 0x000fce0000000000 */
[----:B-1----:R-:W-:Y:S05]  /*0da0*/  CALL.ABS.NOINC R2 ;  /* 0x0000000002007343 */ /* 0x002fea0003c00000 */
.L_x_110:
[----:B------:R-:W0:Y:S01]  /*0db0*/  LDCU.64 UR4, c[0x0][0x380] ;  /* 0x00007000ff0477ac */ /* 0x000e220008000a00 */
[----:B------:R-:W-:-:S05]  /*0dc0*/  IADD3 R0, P0, PT, R23, R22, RZ ;  /* 0x0000001617007210 */ /* 0x000fca0007f1e0ff */
[----:B------:R-:W-:Y:S01]  /*0dd0*/  IMAD.X R3, RZ, RZ, RZ, P0 ;  /* 0x000000ffff037224 */ /* 0x000fe200000e06ff */
[----:B0-----:R-:W-:-:S04]  /*0de0*/  LEA R28, P0, R0, UR4, 0x2 ;  /* 0x00000004001c7c11 */ /* 0x001fc8000f8010ff */
[----:B------:R-:W-:-:S05]  /*0df0*/  LEA.HI.X R29, R0, UR5, R3, 0x2, P0 ;  /* 0x00000005001d7c11 */ /* 0x000fca00080f1403 */
[----:B------:R-:W2:Y:S01]  /*0e00*/  LDG.E R3, desc[UR36][R28.64+0x4] ;  /* 0x000004241c037981 */ /* 0x000ea2000c1e1900 */
[----:B------:R-:W0:Y:S01]  /*0e10*/  LDCU UR4, c[0x0][0x2f8] ;  /* 0x00005f00ff0477ac */ /* 0x000e220008000800 */
[----:B------:R-:W-:Y:S01]  /*0e20*/  MOV R2, 0x38 ;  /* 0x0000003800027802 */ /* 0x000fe20000000f00 */
[----:B------:R-:W-:Y:S02]  /*0e30*/  IMAD.MOV.U32 R6, RZ, RZ, R17 ;  /* 0x000000ffff067224 */ /* 0x000fe400078e0011 */
[----:B------:R-:W-:Y:S01]  /*0e40*/  IMAD.MOV.U32 R7, RZ, RZ, R16 ;  /* 0x000000ffff077224 */ /* 0x000fe200078e0010 */
[----:B------:R1:W3:Y:S01]  /*0e50*/  LDC.64 R8, c[0x4][R2] ;  /* 0x0100000002087b82 */ /* 0x0002e20000000a00 */
[----:B0-----:R-:W-:Y:S01]  /*0e60*/  VIADD R18, R17, -UR4 ;  /* 0x8000000411127c36 */ /* 0x001fe20008000000 */
[----:B------:R-:W0:Y:S02]  /*0e70*/  LDCU.64 UR4, c[0x4][URZ] ;  /* 0x01000000ff0477ac */ /* 0x000e240008000a00 */
[----:B0-----:R-:W-:Y:S01]  /*0e80*/  IMAD.U32 R4, RZ, RZ, UR4 ;  /* 0x00000004ff047e24 */ /* 0x001fe2000f8e00ff */
[----:B------:R-:W-:Y:S01]  /*0e90*/  MOV R5, UR5 ;  /* 0x0000000500057c02 */ /* 0x000fe20008000f00 */
[----:B--23--:R1:W-:Y:S06]  /*0ea0*/  STL [R18], R3 ;  /* 0x0000000312007387 */ /* 0x00c3ec0000100800 */
[----:B------:R-:W-:-:S07]  /*0eb0*/  LEPC R20, `(.L_x_111) ;  /* 0x000000001014794e */ /* 0x000fce0000000000 */
[----:B-1----:R-:W-:Y:S05]  /*0ec0*/  CALL.ABS.NOINC R8 ;  /* 0x0000000008007343 */ /* 0x002fea0003c00000 */
.L_x_111:
[----:B------:R-:W2:Y:S01]  /*0ed0*/  LDG.E R3, desc[UR36][R28.64+0x8] ;  /* 0x000008241c037981 */ /* 0x000ea2000c1e1900 */
[----:B------:R0:W1:Y:S01]  /*0ee0*/  LDC.64 R8, c[0x4][R2] ;  /* 0x0100000002087b82 */ /* 0x0000620000000a00 */
[----:B------:R-:W3:Y:S01]  /*0ef0*/  LDCU.64 UR4, c[0x4][URZ] ;  /* 0x01000000ff0477ac */ /* 0x000ee20008000a00 */
[----:B------:R-:W-:Y:S02]  /*0f00*/  IMAD.MOV.U32 R6, RZ, RZ, R17 ;  /* 0x000000ffff067224 */ /* 0x000fe400078e0011 */
[----:B------:R-:W-:Y:S02]  /*0f10*/  IMAD.MOV.U32 R7, RZ, RZ, R16 ;  /* 0x000000ffff077224 */ /* 0x000fe400078e0010 */
[----:B---3--:R-:W-:Y:S01]  /*0f20*/  IMAD.U32 R4, RZ, RZ, UR4 ;  /* 0x00000004ff047e24 */ /* 0x008fe2000f8e00ff */
[----:B------:R-:W-:Y:S01]  /*0f30*/  MOV R5, UR5 ;  /* 0x0000000500057c02 */ /* 0x000fe20008000f00 */
[----:B-12---:R0:W-:Y:S06]  /*0f40*/  STL [R18], R3 ;  /* 0x0000000312007387 */ /* 0x0061ec0000100800 */
[----:B------:R-:W-:-:S07]  /*0f50*/  LEPC R20, `(.L_x_112) ;  /* 0x000000001014794e */ /* 0x000fce0000000000 */
[----:B0-----:R-:W-:Y:S05]  /*0f60*/  CALL.ABS.NOINC R8 ;  /* 0x0000000008007343 */ /* 0x001fea0003c00000 */
.L_x_112:
        /* <DEDUP_REMOVED lines=10> */
.L_x_113:
        /* <DEDUP_REMOVED lines=10> */
.L_x_114:
        /* <DEDUP_REMOVED lines=10> */
.L_x_115:
        /* <DEDUP_REMOVED lines=10> */
.L_x_116:
[----:B------:R-:W2:Y:S01]  /*11f0*/  LDG.E R29, desc[UR36][R28.64+0x1c] ;  /* 0x00001c241c1d7981 */ /* 0x000ea2000c1e1900 */
[----:B------:R-:W0:Y:S01]  /*1200*/  LDC.64 R2, c[0x4][R2] ;  /* 0x0100000002027b82 */ /* 0x000e220000000a00 */
[----:B------:R-:W1:Y:S01]  /*1210*/  LDCU.64 UR4, c[0x4][URZ] ;  /* 0x01000000ff0477ac */ /* 0x000e620008000a00 */
[----:B------:R-:W-:Y:S02]  /*1220*/  IMAD.MOV.U32 R6, RZ, RZ, R17 ;  /* 0x000000ffff067224 */ /* 0x000fe400078e0011 */
[----:B------:R-:W-:Y:S02]  /*1230*/  IMAD.MOV.U32 R7, RZ, RZ, R16 ;  /* 0x000000ffff077224 */ /* 0x000fe400078e0010 */
[----:B-1----:R-:W-:Y:S01]  /*1240*/  IMAD.U32 R4, RZ, RZ, UR4 ;  /* 0x00000004ff047e24 */ /* 0x002fe2000f8e00ff */
[----:B------:R-:W-:Y:S01]  /*1250*/  MOV R5, UR5 ;  /* 0x0000000500057c02 */ /* 0x000fe20008000f00 */
[----:B0-2---:R1:W-:Y:S06]  /*1260*/  STL [R18], R29 ;  /* 0x0000001d12007387 */ /* 0x0053ec0000100800 */
[----:B------:R-:W-:-:S07]  /*1270*/  LEPC R20, `(.L_x_117) ;  /* 0x000000001014794e */ /* 0x000fce0000000000 */
[----:B-1----:R-:W-:Y:S05]  /*1280*/  CALL.ABS.NOINC R2 ;  /* 0x0000000002007343 */ /* 0x002fea0003c00000 */
.L_x_117:
[----:B------:R-:W-:-:S07]  /*1290*/  VIADD R22, R22, 0x8 ;  /* 0x0000000816167836 */ /* 0x000fce0000000000 */
.L_x_109:
[----:B------:R-:W-:-:S04]  /*12a0*/  LOP3.LUT R0, R19, 0x7, RZ, 0xc0, !PT ;  /* 0x0000000713007812 */ /* 0x000fc800078ec0ff */
[----:B------:R-:W-:-:S13]  /*12b0*/  ISETP.NE.AND P0, PT, R0, RZ, PT ;  /* 0x000000ff0000720c */ /* 0x000fda0003f05270 */
[----:B------:R-:W-:Y:S05]  /*12c0*/  @!P0 BRA `(.L_x_108) ;  /* 0x0000000400b08947 */ /* 0x000fea0003800000 */
[----:B------:R-:W-:-:S04]  /*12d0*/  IADD3 R0, PT, PT, R0, -0x1, RZ ;  /* 0xffffffff00007810 */ /* 0x000fc80007ffe0ff */
[----:B------:R-:W-:-:S13]  /*12e0*/  ISETP.GE.U32.AND P0, PT, R0, 0x3, PT ;  /* 0x000000030000780c */ /* 0x000fda0003f06070 */
[----:B------:R-:W-:Y:S05]  /*12f0*/  @!P0 BRA `(.L_x_118) ;  /* 0x0000000000d48947 */ /* 0x000fea0003800000 */
[----:B------:R-:W1:Y:S01]  /*1300*/  LDC.64 R10, c[0x0][0x380] ;  /* 0x0000e000ff0a7b82 */ /* 0x000e620000000a00 */
[----:B------:R-:W-:-:S04]  /*1310*/  IMAD.IADD R3, R23, 0x1, R22 ;  /* 0x0000000117037824 */ /* 0x000fc800078e0216 */
[----:B-1----:R-:W-:-:S05]  /*1320*/  IMAD.WIDE.U32 R10, R3, 0x4, R10 ;  /* 0x00000004030a7825 */ /* 0x002fca00078e000a */
[----:B0-----:R-:W2:Y:S01]  /*1330*/  LDG.E R3, desc[UR36][R10.64] ;  /* 0x000000240a037981 */ /* 0x001ea2000c1e1900 */
[----:B------:R-:W0:Y:S01]  /*1340*/  LDCU UR4, c[0x0][0x2f8] ;  /* 0x00005f00ff0477ac */ /* 0x000e220008000800 */
[----:B------:R-:W-:Y:S01]  /*1350*/  MOV R8, 0x38 ;  /* 0x0000003800087802 */ /* 0x000fe20000000f00 */
[----:B------:R-:W-:Y:S02]  /*1360*/  IMAD.MOV.U32 R6, RZ, RZ, R17 ;  /* 0x000000ffff067224 */ /* 0x000fe400078e0011 */
[----:B------:R-:W-:-:S03]  /*1370*/  IMAD.MOV.U32 R7, RZ, RZ, R16 ;  /* 0x000000ffff077224 */ /* 0x000fc600078e0010 */
[----:B------:R-:W1:Y:S01]  /*1380*/  LDC.64 R8, c[0x4][R8] ;  /* 0x0100000008087b82 */ /* 0x000e620000000a00 */
[----:B0-----:R-:W-:Y:S01]  /*1390*/  VIADD R2, R17, -UR4 ;  /* 0x8000000411027c36 */ /* 0x001fe20008000000 */
[----:B------:R-:W0:Y:S02]  /*13a0*/  LDCU.64 UR4, c[0x4][URZ] ;  /* 0x01000000ff0477ac */ /* 0x000e240008000a00 */
[----:B0-----:R-:W-:Y:S01]  /*13b0*/  IMAD.U32 R4, RZ, RZ, UR4 ;  /* 0x00000004ff047e24 */ /* 0x001fe2000f8e00ff */
[----:B------:R-:W-:Y:S01]  /*13c0*/  MOV R5, UR5 ;  /* 0x0000000500057c02 */ /* 0x000fe20008000f00 */
[----:B-12---:R0:W-:Y:S06]  /*13d0*/  STL [R2], R3 ;  /* 0x0000000302007387 */ /* 0x0061ec0000100800 */
[----:B------:R-:W-:-:S07]  /*13e0*/  LEPC R20, `(.L_x_119) ;  /* 0x000000001014794e */ /* 0x000fce0000000000 */
[----:B0-----:R-:W-:Y:S05]  /*13f0*/  CALL.ABS.NOINC R8 ;  /* 0x0000000008007343 */ /* 0x001fea0003c00000 */
.L_x_119:
[----:B------:R-:W0:Y:S01]  /*1400*/  LDCU.64 UR4, c[0x0][0x380] ;  /* 0x00007000ff0477ac */ /* 0x000e220008000a00 */
[----:B------:R-:W-:-:S05]  /*1410*/  IADD3 R0, P0, PT, R23, R22, RZ ;  /* 0x0000001617007210 */ /* 0x000fca0007f1e0ff */
[----:B------:R-:W-:Y:S01]  /*1420*/  IMAD.X R3, RZ, RZ, RZ, P0 ;  /* 0x000000ffff037224 */ /* 0x000fe200000e06ff */
[----:B0-----:R-:W-:-:S04]  /*1430*/  LEA R28, P0, R0, UR4, 0x2 ;  /* 0x00000004001c7c11 */ /* 0x001fc8000f8010ff */
[----:B------:R-:W-:Y:S01]  /*1440*/  LEA.HI.X R29, R0, UR5, R3, 0x2, P0 ;  /* 0x00000005001d7c11 */ /* 0x000fe200080f1403 */
[----:B------:R-:W0:Y:S04]  /*1450*/  LDCU.64 UR4, c[0x4][URZ] ;  /* 0x01000000ff0477ac */ /* 0x000e280008000a00 */
[----:B------:R-:W2:Y:S01]  /*1460*/  LDG.E R3, desc[UR36][R28.64+0x4] ;  /* 0x000004241c037981 */ /* 0x000ea2000c1e1900 */
[----:B------:R-:W-:Y:S01]  /*1470*/  MOV R18, 0x38 ;  /* 0x0000003800127802 */ /* 0x000fe20000000f00 */
[----:B------:R-:W-:Y:S02]  /*1480*/  IMAD.MOV.U32 R6, RZ, RZ, R17 ;  /* 0x000000ffff067224 */ /* 0x000fe400078e0011 */
[----:B------:R-:W-:Y:S01]  /*1490*/  IMAD.MOV.U32 R7, RZ, RZ, R16 ;  /* 0x000000ffff077224 */ /* 0x000fe200078e0010 */
[----:B------:R1:W3:Y:S01]  /*14a0*/  LDC.64 R8, c[0x4][R18] ;  /* 0x0100000012087b82 */ /* 0x0002e20000000a00 */
[----:B0-----:R-:W-:Y:S01]  /*14b0*/  MOV R4, UR4 ;  /* 0x0000000400047c02 */ /* 0x001fe20008000f00 */
[----:B------:R-:W-:Y:S01]  /*14c0*/  IMAD.U32 R5, RZ, RZ, UR5 ;  /* 0x00000005ff057e24 */ /* 0x000fe2000f8e00ff */
[----:B--23--:R1:W-:Y:S06]  /*14d0*/  STL [R2], R3 ;  /* 0x0000000302007387 */ /* 0x00c3ec0000100800 */
[----:B------:R-:W-:-:S07]  /*14e0*/  LEPC R20, `(.L_x_120) ;  /* 0x000000001014794e */ /* 0x000fce0000000000 */
[----:B-1----:R-:W-:Y:S05]  /*14f0*/  CALL.ABS.NOINC R8 ;  /* 0x0000000008007343 */ /* 0x002fea0003c00000 */
.L_x_120:
[----:B------:R-:W2:Y:S01]  /*1500*/  LDG.E R3, desc[UR36][R28.64+0x8] ;  /* 0x000008241c037981 */ /* 0x000ea2000c1e1900 */
[----:B------:R0:W1:Y:S01]  /*1510*/  LDC.64 R8, c[0x4][R18] ;  /* 0x0100000012087b82 */ /* 0x0000620000000a00 */
[----:B------:R-:W3:Y:S01]  /*1520*/  LDCU.64 UR4, c[0x4][URZ] ;  /* 0x01000000ff0477ac */ /* 0x000ee20008000a00 */
[----:B------:R-:W-:Y:S02]  /*1530*/  IMAD.MOV.U32 R6, RZ, RZ, R17 ;  /* 0x000000ffff067224 */ /* 0x000fe400078e0011 */
[----:B------:R-:W-:Y:S01]  /*1540*/  IMAD.MOV.U32 R7, RZ, RZ, R16 ;  /* 0x000000ffff077224 */ /* 0x000fe200078e0010 */
[----:B---3--:R-:W-:Y:S01]  /*1550*/  MOV R4, UR4 ;  /* 0x0000000400047c02 */ /* 0x008fe20008000f00 */
[----:B------:R-:W-:Y:S01]  /*1560*/  IMAD.U32 R5, RZ, RZ, UR5 ;  /* 0x00000005ff057e24 */ /* 0x000fe2000f8e00ff */
[----:B-12---:R0:W-:Y:S06]  /*1570*/  STL [R2], R3 ;  /* 0x0000000302007387 */ /* 0x0061ec0000100800 */
[----:B------:R-:W-:-:S07]  /*1580*/  LEPC R20, `(.L_x_121) ;  /* 0x000000001014794e */ /* 0x000fce0000000000 */
[----:B0-----:R-:W-:Y:S05]  /*1590*/  CALL.ABS.NOINC R8 ;  /* 0x0000000008007343 */ /* 0x001fea0003c00000 */
.L_x_121:
        /* <DEDUP_REMOVED lines=10> */
.L_x_122:
[----:B------:R-:W-:-:S07]  /*1640*/  IADD3 R22, PT, PT, R22, 0x4, RZ ;  /* 0x0000000416167810 */ /* 0x000fce0007ffe0ff */
.L_x_118:
[----:B------:R-:W-:-:S13]  /*1650*/  ISETP.NE.AND P0, PT, R25, RZ, PT ;  /* 0x000000ff1900720c */ /* 0x000fda0003f05270 */
[----:B------:R-:W-:Y:S05]  /*1660*/  @!P0 BRA `(.L_x_108) ;  /* 0x0000000000c88947 */ /* 0x000fea0003800000 */
[----:B------:R-:W1:Y:S01]  /*1670*/  LDC.64 R10, c[0x0][0x380] ;  /* 0x0000e000ff0a7b82 */ /* 0x000e620000000a00 */
[----:B------:R-:W-:-:S04]  /*1680*/  IMAD.IADD R3, R23, 0x1, R22 ;  /* 0x0000000117037824 */ /* 0x000fc800078e0216 */
[----:B-1----:R-:W-:-:S06]  /*1690*/  IMAD.WIDE.U32 R10, R3, 0x4, R10 ;  /* 0x00000004030a7825 */ /* 0x002fcc00078e000a */
[----:B0-----:R-:W2:Y:S01]  /*16a0*/  LDG.E R11, desc[UR36][R10.64] ;  /* 0x000000240a0b7981 */ /* 0x001ea2000c1e1900 */
[----:B------:R-:W0:Y:S01]  /*16b0*/  LDCU UR4, c[0x0][0x2f8] ;  /* 0x00005f00ff0477ac */ /* 0x000e220008000800 */
[----:B------:R-:W-:Y:S01]  /*16c0*/  MOV R8, 0x38 ;  /* 0x0000003800087802 */ /* 0x000fe20000000f00 */
[----:B------:R-:W-:Y:S01]  /*16d0*/  IMAD.MOV.U32 R6, RZ, RZ, R17 ;  /* 0x000000ffff067224 */ /* 0x000fe200078e0011 */
[----:B------:R-:W-:Y:S01]  /*16e0*/  ISETP.NE.AND P0, PT, R25, 0x1, PT ;  /* 0x000000011900780c */ /* 0x000fe20003f05270 */
[----:B------:R-:W-:-:S03]  /*16f0*/  IMAD.MOV.U32 R7, RZ, RZ, R16 ;  /* 0x000000ffff077224 */ /* 0x000fc600078e0010 */
[----:B------:R-:W1:Y:S01]  /*1700*/  LDC.64 R8, c[0x4][R8] ;  /* 0x0100000008087b82 */ /* 0x000e620000000a00 */
[----:B------:R-:W-:Y:S01]  /*1710*/  P2R R0, PR, RZ, 0x1 ;  /* 0x00000001ff007803 */ /* 0x000fe20000000000 */
[----:B0-----:R-:W-:Y:S01]  /*1720*/  VIADD R2, R17, -UR4 ;  /* 0x8000000411027c36 */ /* 0x001fe20008000000 */
[----:B------:R-:W0:Y:S02]  /*1730*/  LDCU.64 UR4, c[0x4][URZ] ;  /* 0x01000000ff0477ac */ /* 0x000e240008000a00 */
[----:B0-----:R-:W-:Y:S01]  /*1740*/  IMAD.U32 R4, RZ, RZ, UR4 ;  /* 0x00000004ff047e24 */ /* 0x001fe2000f8e00ff */
[----:B------:R-:W-:Y:S01]  /*1750*/  MOV R5, UR5 ;  /* 0x0000000500057c02 */ /* 0x000fe20008000f00 */
[----:B-12---:R0:W-:Y:S06]  /*1760*/  STL [R2], R11 ;  /* 0x0000000b02007387 */ /* 0x0061ec0000100800 */
[----:B------:R-:W-:-:S07]  /*1770*/  LEPC R20, `(.L_x_123) ;  /* 0x000000001014794e */ /* 0x000fce0000000000 */
[----:B0-----:R-:W-:Y:S05]  /*1780*/  CALL.ABS.NOINC R8 ;  /* 0x0000000008007343 */ /* 0x001fea0003c00000 */
.L_x_123:
[----:B------:R-:W-:-:S13]  /*1790*/  ISETP.NE.AND P6, PT, R25, 0x1, PT ;  /* 0x000000011900780c */ /* 0x000fda0003fc5270 */
[----:B------:R-:W-:Y:S05]  /*17a0*/  @!P6 BRA `(.L_x_108) ;  /* 0x000000000078e947 */ /* 0x000fea0003800000 */
        /* <DEDUP_REMOVED lines=8> */
[----:B------:R-:W-:Y:S01]  /*1830*/  IMAD.MOV.U32 R6, RZ, RZ, R17 ;  /* 0x000000ffff067224 */ /* 0x000fe200078e0011 */
[----:B------:R-:W-:Y:S01]  /*1840*/  ISETP.NE.AND P0, PT, R25, 0x2, PT ;  /* 0x000000021900780c */ /* 0x000fe20003f05270 */
[----:B------:R-:W-:Y:S01]  /*1850*/  IMAD.MOV.U32 R7, RZ, RZ, R16 ;  /* 0x000000ffff077224 */ /* 0x000fe200078e0010 */
[----:B------:R1:W3:Y:S02]  /*1860*/  LDC.64 R8, c[0x4][R18] ;  /* 0x0100000012087b82 */ /* 0x0002e40000000a00 */
[----:B------:R-:W-:-:S02]  /*1870*/  P2R R0, PR, RZ, 0x1 ;  /* 0x00000001ff007803 */ /* 0x000fc40000000000 */
[----:B0-----:R-:W-:Y:S01]  /*1880*/  MOV R4, UR4 ;  /* 0x0000000400047c02 */ /* 0x001fe20008000f00 */
[----:B------:R-:W-:Y:S01]  /*1890*/  IMAD.U32 R5, RZ, RZ, UR5 ;  /* 0x00000005ff057e24 */ /* 0x000fe2000f8e00ff */
[----:B--23--:R1:W-:Y:S06]  /*18a0*/  STL [R2], R3 ;  /* 0x0000000302007387 */ /* 0x00c3ec0000100800 */
[----:B------:R-:W-:-:S07]  /*18b0*/  LEPC R20, `(.L_x_124) ;  /* 0x000000001014794e */ /* 0x000fce0000000000 */
[----:B-1----:R-:W-:Y:S05]  /*18c0*/  CALL.ABS.NOINC R8 ;  /* 0x0000000008007343 */ /* 0x002fea0003c00000 */
.L_x_124:
[----:B------:R-:W-:-:S13]  /*18d0*/  ISETP.NE.AND P6, PT, R25, 0x2, PT ;  /* 0x000000021900780c */ /* 0x000fda0003fc5270 */
[----:B------:R-:W-:Y:S05]  /*18e0*/  @!P6 BRA `(.L_x_108) ;  /* 0x000000000028e947 */ /* 0x000fea0003800000 */
        /* <DEDUP_REMOVED lines=10> */
.L_x_108:
[----:B------:R-:W-:Y:S01]  /*1990*/  MOV R18, 0x38 ;  /* 0x0000003800127802 */ /* 0x000fe20000000f00 */
[----:B------:R-:W1:Y:S01]  /*19a0*/  LDCU.64 UR4, c[0x4][0x8] ;  /* 0x01000100ff0477ac */ /* 0x000e620008000a00 */
[----:B------:R-:W-:Y:S02]  /*19b0*/  CS2R R6, SRZ ;  /* 0x0000000000067805 */ /* 0x000fe4000001ff00 */
[----:B------:R2:W3:Y:S01]  /*19c0*/  LDC.64 R2, c[0x4][R18] ;  /* 0x0100000012027b82 */ /* 0x0004e20000000a00 */
[----:B-1----:R-:W-:Y:S01]  /*19d0*/  MOV R4, UR4 ;  /* 0x0000000400047c02 */ /* 0x002fe20008000f00 */
[----:B--2---:R-:W-:-:S07]  /*19e0*/  IMAD.U32 R5, RZ, RZ, UR5 ;  /* 0x00000005ff057e24 */ /* 0x004fce000f8e00ff */
[----:B------:R-:W-:-:S07]  /*19f0*/  LEPC R20, `(.L_x_125) ;  /* 0x000000001014794e */ /* 0x000fce0000000000 */
[----:B0--3--:R-:W-:Y:S05]  /*1a00*/  CALL.ABS.NOINC R2 ;  /* 0x0000000002007343 */ /* 0x009fea0003c00000 */
.L_x_125:
[----:B------:R-:W-:-:S13]  /*1a10*/  ISETP.NE.AND P6, PT, R27, RZ, PT ;  /* 0x000000ff1b00720c */ /* 0x000fda0003fc5270 */
[----:B------:R-:W-:Y:S05]  /*1a20*/  @P6 BRA `(.L_x_126) ;  /* 0xffffffe400ac6947 */ /* 0x000fea000383ffff */
[----:B------:R-:W-:Y:S05]  /*1a30*/  BSYNC.RECONVERGENT B7 ;  /* 0x0000000000077941 */ /* 0x000fea0003800200 */
.L_x_88:
[----:B------:R0:W1:Y:S01]  /*1a40*/  LDC.64 R2, c[0x4][R18] ;  /* 0x0100000012027b82 */ /* 0x0000620000000a00 */
[----:B------:R-:W2:Y:S01]  /*1a50*/  LDCU.64 UR4, c[0x4][0x8] ;  /* 0x01000100ff0477ac */ /* 0x000ea20008000a00 */
[----:B------:R-:W-:Y:S01]  /*1a60*/  CS2R R6, SRZ ;  /* 0x0000000000067805 */ /* 0x000fe2000001ff00 */
[----:B--2---:R-:W-:Y:S02]  /*1a70*/  IMAD.U32 R4, RZ, RZ, UR4 ;  /* 0x00000004ff047e24 */ /* 0x004fe4000f8e00ff */
[----:B0-----:R-:W-:-:S07]  /*1a80*/  IMAD.U32 R5, RZ, RZ, UR5 ;  /* 0x00000005ff057e24 */ /* 0x001fce000f8e00ff */
[----:B------:R-:W-:-:S07]  /*1a90*/  LEPC R20, `(.L_x_127) ;  /* 0x000000001014794e */ /* 0x000fce0000000000 */
[----:B-1----:R-:W-:Y:S05]  /*1aa0*/  CALL.ABS.NOINC R2 ;  /* 0x0000000002007343 */ /* 0x002fea0003c00000 */
.L_x_127:
[----:B------:R-:W-:-:S07]  /*1ab0*/  HFMA2 R24, -RZ, RZ, 0, 0 ;  /* 0x00000000ff187431 */ /* 0x000fce00000001ff */
.L_x_165:
[----:B------:R-:W0:Y:S01]  /*1ac0*/  LDCU UR4, c[0x0][0x390] ;  /* 0x00007200ff0477ac */ /* 0x000e220008000800 */
[----:B------:R-:W-:Y:S01]  /*1ad0*/  IMAD.MOV.U32 R27, RZ, RZ, RZ ;  /* 0x000000ffff1b7224 */ /* 0x000fe200078e00ff */
[----:B0-----:R-:W-:Y:S02]  /*1ae0*/  UISETP.GE.U32.AND UP0, UPT, UR4, 0x10, UPT ;  /* 0x000000100400788c */ /* 0x001fe4000bf06070 */
[----:B------:R-:W-:-:S07]  /*1af0*/  IMAD R18, R24, UR4, RZ ;  /* 0x0000000418127c24 */ /* 0x000fce000f8e02ff */
[----:B------:R-:W-:Y:S05]  /*1b00*/  BRA.U !UP0, `(.L_x_128) ;  /* 0x0000000908d47547 */ /* 0x000fea000b800000 */
[----:B------:R-:W0:Y:S01]  /*1b10*/  LDC.64 R2, c[0x0][0x388] ;  /* 0x0000e200ff027b82 */ /* 0x000e220000000a00 */
[----:B------:R-:W-:Y:S01]  /*1b20*/  ULOP3.LUT UR4, UR4, 0x7ffffff0, URZ, 0xc0, !UPT ;  /* 0x7ffffff004047892 */ /* 0x000fe2000f8ec0ff */
[----:B------:R-:W-:Y:S03]  /*1b30*/  BSSY.RECONVERGENT B6, `(.L_x_129) ;  /* 0x00000af000067945 */ /* 0x000fe60003800200 */
[----:B------:R-:W-:-:S06]  /*1b40*/  UIADD3 UR4, UPT, UPT, -UR4, URZ, URZ ;  /* 0x000000ff04047290 */ /* 0x000fcc000fffe1ff */
[----:B------:R-:W-:Y:S02]  /*1b50*/  IMAD.U32 R26, RZ, RZ, UR4 ;  /* 0x00000004ff1a7e24 */ /* 0x000fe4000f8e00ff */
[----:B0-----:R-:W-:-:S03]  /*1b60*/  IMAD.WIDE.U32 R2, R18, 0x4, R2 ;  /* 0x0000000412027825 */ /* 0x001fc600078e0002 */
[----:B------:R-:W-:-:S05]  /*1b70*/  IADD3 R22, P0, PT, R2, 0x20, RZ ;  /* 0x0000002002167810 */ /* 0x000fca0007f1e0ff */
[----:B------:R-:W-:-:S08]  /*1b80*/  IMAD.X R23, RZ, RZ, R3, P0 ;  /* 0x000000ffff177224 */ /* 0x000fd000000e0603 */
.L_x_146:
[----:B------:R-:W2:Y:S01]  /*1b90*/  LDG.E R0, desc[UR36][R22.64+-0x20] ;  /* 0xffffe02416007981 */ /* 0x000ea2000c1e1900 */
[----:B------:R-:W-:Y:S01]  /*1ba0*/  MOV R2, 0x38 ;  /* 0x0000003800027802 */ /* 0x000fe20000000f00 */
[----:B------:R-:W0:Y:S01]  /*1bb0*/  LDCU.64 UR4, c[0x4][URZ] ;  /* 0x01000000ff0477ac */ /* 0x000e220008000a00 */
[----:B------:R-:W-:Y:S01]  /*1bc0*/  IADD3 R26, PT, PT, R26, 0x10, RZ ;  /* 0x000000101a1a7810 */ /* 0x000fe20007ffe0ff */
[----:B------:R-:W-:Y:S01]  /*1bd0*/  IMAD.MOV.U32 R6, RZ, RZ, R17 ;  /* 0x000000ffff067224 */ /* 0x000fe200078e0011 */
[----:B------:R-:W-:Y:S02]  /*1be0*/  MOV R7, R16 ;  /* 0x0000001000077202 */ /* 0x000fe40000000f00 */
[----:B------:R-:W1:Y:S01]  /*1bf0*/  LDC.64 R2, c[0x4][R2] ;  /* 0x0100000002027b82 */ /* 0x000e620000000a00 */
[----:B------:R-:W-:-:S04]  /*1c00*/  ISETP.NE.AND P0, PT, R26, RZ, PT ;  /* 0x000000ff1a00720c */ /* 0x000fc80003f05270 */
[----:B------:R-:W-:Y:S01]  /*1c10*/  P2R R27, PR, RZ, 0x1 ;  /* 0x00000001ff1b7803 */ /* 0x000fe20000000000 */
[----:B0-----:R-:W-:Y:S02]  /*1c20*/  IMAD.U32 R4, RZ, RZ, UR4 ;  /* 0x00000004ff047e24 */ /* 0x001fe4000f8e00ff */
[----:B------:R-:W-:Y:S01]  /*1c30*/  IMAD.U32 R5, RZ, RZ, UR5 ;  /* 0x00000005ff057e24 */ /* 0x000fe2000f8e00ff */
[----:B-12---:R0:W-:Y:S06]  /*1c40*/  STL [R1], R0 ;  /* 0x0000000001007387 */ /* 0x0061ec0000100800 */
[----:B------:R-:W-:-:S07]  /*1c50*/  LEPC R20, `(.L_x_130) ;  /* 0x000000001014794e */ /* 0x000fce0000000000 */
[----:B0-----:R-:W-:Y:S05]  /*1c60*/  CALL.ABS.NOINC R2 ;  /* 0x0000000002007343 */ /* 0x001fea0003c00000 */
.L_x_130:
        /* <DEDUP_REMOVED lines=11> */
.L_x_131:
        /* <DEDUP_REMOVED lines=10> */
.L_x_132:
        /* <DEDUP_REMOVED lines=10> */
.L_x_133:
        /* <DEDUP_REMOVED lines=10> */
.L_x_134:
        /* <DEDUP_REMOVED lines=10> */
.L_x_135:
        /* <DEDUP_REMOVED lines=10> */
.L_x_136:
        /* <DEDUP_REMOVED lines=10> */
.L_x_137:
        /* <DEDUP_REMOVED lines=10> */
.L_x_138:
        /* <DEDUP_REMOVED lines=10> */
.L_x_139:
        /* <DEDUP_REMOVED lines=10> */
.L_x_140:
        /* <DEDUP_REMOVED lines=10> */
.L_x_141:
        /* <DEDUP_REMOVED lines=10> */
.L_x_142:
        /* <DEDUP_REMOVED lines=10> */
.L_x_143:
        /* <DEDUP_REMOVED lines=10> */
.L_x_144:
[----:B------:R-:W2:Y:S01]  /*2540*/  LDG.E R0, desc[UR36][R22.64+0x1c] ;  /* 0x00001c2416007981 */ /* 0x000ea2000c1e1900 */
[----:B------:R-:W0:Y:S01]  /*2550*/  LDC.64 R2, c[0x4][R2] ;  /* 0x0100000002027b82 */ /* 0x000e220000000a00 */
[----:B------:R-:W1:Y:S01]  /*2560*/  LDCU.64 UR4, c[0x4][URZ] ;  /* 0x01000000ff0477ac */ /* 0x000e620008000a00 */
[----:B------:R-:W-:Y:S01]  /*2570*/  MOV R6, R17 ;  /* 0x0000001100067202 */ /* 0x000fe20000000f00 */
[----:B------:R-:W-:Y:S02]  /*2580*/  IMAD.MOV.U32 R7, RZ, RZ, R16 ;  /* 0x000000ffff077224 */ /* 0x000fe400078e0010 */
[----:B-1----:R-:W-:Y:S02]  /*2590*/  IMAD.U32 R4, RZ, RZ, UR4 ;  /* 0x00000004ff047e24 */ /* 0x002fe4000f8e00ff */
[----:B------:R-:W-:Y:S01]  /*25a0*/  IMAD.U32 R5, RZ, RZ, UR5 ;  /* 0x00000005ff057e24 */ /* 0x000fe2000f8e00ff */
[----:B0-2---:R1:W-:Y:S06]  /*25b0*/  STL [R1], R0 ;  /* 0x0000000001007387 */ /* 0x0053ec0000100800 */
[----:B------:R-:W-:-:S07]  /*25c0*/  LEPC R20, `(.L_x_145) ;  /* 0x000000001014794e */ /* 0x000fce0000000000 */
[----:B-1----:R-:W-:Y:S05]  /*25d0*/  CALL.ABS.NOINC R2 ;  /* 0x0000000002007343 */ /* 0x002fea0003c00000 */
.L_x_145:
[----:B------:R-:W-:Y:S02]  /*25e0*/  ISETP.NE.AND P6, PT, R27, RZ, PT ;  /* 0x000000ff1b00720c */ /* 0x000fe40003fc5270 */
[----:B------:R-:W-:-:S05]  /*25f0*/  IADD3 R22, P0, PT, R22, 0x40, RZ ;  /* 0x0000004016167810 */ /* 0x000fca0007f1e0ff */
[----:B------:R-:W-:-:S06]  /*2600*/  IMAD.X R23, RZ, RZ, R23, P0 ;  /* 0x000000ffff177224 */ /* 0x000fcc00000e0617 */
[----:B------:R-:W-:Y:S05]  /*2610*/  @P6 BRA `(.L_x_146) ;  /* 0xfffffff4005c6947 */ /* 0x000fea000383ffff */
[----:B------:R-:W-:Y:S05]  /*2620*/  BSYNC.RECONVERGENT B6 ;  /* 0x0000000000067941 */ /* 0x000fea0003800200 */
.L_x_129:
[----:B------:R-:W0:Y:S02]  /*2630*/  LDCU UR4, c[0x0][0x390] ;  /* 0x00007200ff0477ac */ /* 0x000e240008000800 */
[----:B0-----:R-:W-:-:S06]  /*2640*/  ULOP3.LUT UR4, UR4, 0x7ffffff0, URZ, 0xc0, !UPT ;  /* 0x7ffffff004047892 */ /* 0x001fcc000f8ec0ff */
[----:B------:R-:W-:-:S07]  /*2650*/  MOV R27, UR4 ;  /* 0x00000004001b7c02 */ /* 0x000fce0008000f00 */
.L_x_128:
[----:B------:R-:W-:-:S04]  /*2660*/  LOP3.LUT R0, R19, 0xf, RZ, 0xc0, !PT ;  /* 0x0000000f13007812 */ /* 0x000fc800078ec0ff */
[----:B------:R-:W-:-:S13]  /*2670*/  ISETP.NE.AND P0, PT, R0, RZ, PT ;  /* 0x000000ff0000720c */ /* 0x000fda0003f05270 */
[----:B------:R-:W-:Y:S05]  /*2680*/  @!P0 BRA `(.L_x_147) ;  /* 0x0000000c002c8947 */ /* 0x000fea0003800000 */
[----:B------:R-:W0:Y:S01]  /*2690*/  LDCU UR4, c[0x0][0x2f8] ;  /* 0x00005f00ff0477ac */ /* 0x000e220008000800 */
[----:B------:R-:W-:-:S05]  /*26a0*/  VIADD R0, R0, 0xffffffff ;  /* 0xffffffff00007836 */ /* 0x000fca0000000000 */
[----:B------:R-:W-:Y:S01]  /*26b0*/  ISETP.GE.U32.AND P0, PT, R0, 0x7, PT ;  /* 0x000000070000780c */ /* 0x000fe20003f06070 */
[----:B0-----:R-:W-:-:S12]  /*26c0*/  VIADD R2, R17, -UR4 ;  /* 0x8000000411027c36 */ /* 0x001fd80008000000 */
[----:B------:R-:W-:Y:S05]  /*26d0*/  @!P0 BRA `(.L_x_148) ;  /* 0x00000004006c8947 */ /* 0x000fea0003800000 */
[----:B------:R-:W0:Y:S01]  /*26e0*/  LDC.64 R10, c[0x0][0x388] ;  /* 0x0000e200ff0a7b82 */ /* 0x000e220000000a00 */
[----:B------:R-:W-:Y:S01]  /*26f0*/  IADD3 R3, PT, PT, R18, R27, RZ ;  /* 0x0000001b12037210 */ /* 0x000fe20007ffe0ff */
[----:B------:R-:W1:Y:S04]  /*2700*/  LDCU.64 UR4, c[0x4][URZ] ;  /* 0x01000000ff0477ac */ /* 0x000e680008000a00 */
[----:B0-----:R-:W-:-:S06]  /*2710*/  IMAD.WIDE.U32 R10, R3, 0x4, R10 ;  /* 0x00000004030a7825 */ /* 0x001fcc00078e000a */
[----:B------:R-:W2:Y:S01]  /*2720*/  LDG.E R11, desc[UR36][R10.64] ;  /* 0x000000240a0b7981 */ /* 0x000ea2000c1e1900 */
[----:B------:R-:W-:Y:S01]  /*2730*/  MOV R26, 0x38 ;  /* 0x00000038001a7802 */ /* 0x000fe20000000f00 */
[----:B-1----:R-:W-:Y:S01]  /*2740*/  IMAD.U32 R4, RZ, RZ, UR4 ;  /* 0x00000004ff047e24 */ /* 0x002fe2000f8e00ff */
[----:B------:R-:W-:Y:S01]  /*2750*/  MOV R6, R17 ;  /* 0x0000001100067202 */ /* 0x000fe20000000f00 */
[----:B------:R-:W-:Y:S01]  /*2760*/  IMAD.U32 R5, RZ, RZ, UR5 ;  /* 0x00000005ff057e24 */ /* 0x000fe2000f8e00ff */
[----:B------:R0:W1:Y:S01]  /*2770*/  LDC.64 R8, c[0x4][R26] ;  /* 0x010000001a087b82 */ /* 0x0000620000000a00 */
[----:B------:R-:W-:Y:S01]  /*2780*/  IMAD.MOV.U32 R7, RZ, RZ, R16 ;  /* 0x000000ffff077224 */ /* 0x000fe200078e0010 */
[----:B-12---:R0:W-:Y:S06]  /*2790*/  STL [R2], R11 ;  /* 0x0000000b02007387 */ /* 0x0061ec0000100800 */
[----:B------:R-:W-:-:S07]  /*27a0*/  LEPC R20, `(.L_x_149) ;  /* 0x000000001014794e */ /* 0x000fce0000000000 */
[----:B0-----:R-:W-:Y:S05]  /*27b0*/  CALL.ABS.NOINC R8 ;  /* 0x0000000008007343 */ /* 0x001fea0003c00000 */
.L_x_149:
[----:B------:R-:W0:Y:S01]  /*27c0*/  LDCU.64 UR4, c[0x0][0x388] ;  /* 0x00007100ff0477ac */ /* 0x000e220008000a00 */
[----:B------:R-:W-:-:S05]  /*27d0*/  IADD3 R0, P0, PT, R18, R27, RZ ;  /* 0x0000001b12007210 */ /* 0x000fca0007f1e0ff */
[----:B------:R-:W-:Y:S01]  /*27e0*/  IMAD.X R3, RZ, RZ, RZ, P0 ;  /* 0x000000ffff037224 */ /* 0x000fe200000e06ff */
[----:B0-----:R-:W-:-:S04]  /*27f0*/  LEA R22, P0, R0, UR4, 0x2 ;  /* 0x0000000400167c11 */ /* 0x001fc8000f8010ff */
[----:B------:R-:W-:Y:S01]  /*2800*/  LEA.HI.X R23, R0, UR5, R3, 0x2, P0 ;  /* 0x0000000500177c11 */ /* 0x000fe200080f1403 */
[----:B------:R0:W1:Y:S01]  /*2810*/  LDC.64 R8, c[0x4][R26] ;  /* 0x010000001a087b82 */ /* 0x0000620000000a00 */
[----:B------:R-:W2:Y:S03]  /*2820*/  LDCU.64 UR4, c[0x4][URZ] ;  /* 0x01000000ff0477ac */ /* 0x000ea60008000a00 */
[----:B------:R-:W3:Y:S01]  /*2830*/  LDG.E R3, desc[UR36][R22.64+0x4] ;  /* 0x0000042416037981 */ /* 0x000ee2000c1e1900 */
[----:B------:R-:W-:Y:S01]  /*2840*/  IMAD.MOV.U32 R6, RZ, RZ, R17 ;  /* 0x000000ffff067224 */ /* 0x000fe200078e0011 */
[----:B------:R-:W-:Y:S02]  /*2850*/  MOV R7, R16 ;  /* 0x0000001000077202 */ /* 0x000fe40000000f00 */
[----:B--2---:R-:W-:Y:S01]  /*2860*/  MOV R4, UR4 ;  /* 0x0000000400047c02 */ /* 0x004fe20008000f00 */
[----:B------:R-:W-:Y:S01]  /*2870*/  IMAD.U32 R5, RZ, RZ, UR5 ;  /* 0x00000005ff057e24 */ /* 0x000fe2000f8e00ff */
[----:B-1-3--:R0:W-:Y:S06]  /*2880*/  STL [R2], R3 ;  /* 0x0000000302007387 */ /* 0x00a1ec0000100800 */
[----:B------:R-:W-:-:S07]  /*2890*/  LEPC R20, `(.L_x_150) ;  /* 0x000000001014794e */ /* 0x000fce0000000000 */
[----:B0-----:R-:W-:Y:S05]  /*28a0*/  CALL.ABS.NOINC R8 ;  /* 0x0000000008007343 */ /* 0x001fea0003c00000 */
.L_x_150:
[----:B------:R-:W2:Y:S01]  /*28b0*/  LDG.E R3, desc[UR36][R22.64+0x8] ;  /* 0x0000082416037981 */ /* 0x000ea2000c1e1900 */
[----:B------:R-:W-:Y:S01]  /*28c0*/  MOV R26, 0x38 ;  /* 0x00000038001a7802 */ /* 0x000fe20000000f00 */
[----:B------:R-:W0:Y:S01]  /*28d0*/  LDCU.64 UR4, c[0x4][URZ] ;  /* 0x01000000ff0477ac */ /* 0x000e220008000a00 */
[----:B------:R-:W-:Y:S01]  /*28e0*/  MOV R6, R17 ;  /* 0x0000001100067202 */ /* 0x000fe20000000f00 */
[----:B------:R-:W-:Y:S01]  /*28f0*/  IMAD.MOV.U32 R7, RZ, RZ, R16 ;  /* 0x000000ffff077224 */ /* 0x000fe200078e0010 */
[----:B------:R1:W3:Y:S01]  /*2900*/  LDC.64 R8, c[0x4][R26] ;  /* 0x010000001a087b82 */ /* 0x0002e20000000a00 */
[----:B0-----:R-:W-:Y:S02]  /*2910*/  IMAD.U32 R4, RZ, RZ, UR4 ;  /* 0x00000004ff047e24 */ /* 0x001fe4000f8e00ff */
[----:B------:R-:W-:Y:S01]  /*2920*/  IMAD.U32 R5, RZ, RZ, UR5 ;  /* 0x00000005ff057e24 */ /* 0x000fe2000f8e00ff */
[----:B--23--:R1:W-:Y:S06]  /*2930*/  STL [R2], R3 ;  /* 0x0000000302007387 */ /* 0x00c3ec0000100800 */
[----:B------:R-:W-:-:S07]  /*2940*/  LEPC R20, `(.L_x_151) ;  /* 0x000000001014794e */ /* 0x000fce0000000000 */
[----:B-1----:R-:W-:Y:S05]  /*2950*/  CALL.ABS.NOINC R8 ;  /* 0x0000000008007343 */ /* 0x002fea0003c00000 */
.L_x_151:
        /* <DEDUP_REMOVED lines=10> */
.L_x_152:
[----:B------:R-:W2:Y:S01]  /*2a00*/  LDG.E R3, desc[UR36][R22.64+0x10] ;  /* 0x0000102416037981 */ /* 0x000ea2000c1e1900 */
[----:B------:R0:W1:Y:S01]  /*2a10*/  LDC.64 R8, c[0x4][R26] ;  /* 0x010000001a087b82 */ /* 0x0000620000000a00 */
[----:B------:R-:W3:Y:S01]  /*2a20*/  LDCU.64 UR4, c[0x4][URZ] ;  /* 0x01000000ff0477ac */ /* 0x000ee20008000a00 */
[----:B------:R-:W-:Y:S01]  /*2a30*/  IMAD.MOV.U32 R6, RZ, RZ, R17 ;  /* 0x000000ffff067224 */ /* 0x000fe200078e0011 */
[----:B------:R-:W-:Y:S02]  /*2a40*/  MOV R7, R16 ;  /* 0x0000001000077202 */ /* 0x000fe40000000f00 */
[----:B---3--:R-:W-:Y:S01]  /*2a50*/  MOV R4, UR4 ;  /* 0x0000000400047c02 */ /* 0x008fe20008000f00 */
[----:B------:R-:W-:Y:S01]  /*2a60*/  IMAD.U32 R5, RZ, RZ, UR5 ;  /* 0x00000005ff057e24 */ /* 0x000fe2000f8e00ff */
[----:B-12---:R0:W-:Y:S06]  /*2a70*/  STL [R2], R3 ;  /* 0x0000000302007387 */ /* 0x0061ec0000100800 */
[----:B------:R-:W-:-:S07]  /*2a80*/  LEPC R20, `(.L_x_153) ;  /* 0x000000001014794e */ /* 0x000fce0000000000 */
[----:B0-----:R-:W-:Y:S05]  /*2a90*/  CALL.ABS.NOINC R8 ;  /* 0x0000000008007343 */ /* 0x001fea0003c00000 */
.L_x_153:
[----:B------:R-:W2:Y:S01]  /*2aa0*/  LDG.E R3, desc[UR36][R22.64+0x14] ;  /* 0x0000142416037981 */ /* 0x000ea2000c1e1900 */
[----:B------:R0:W1:Y:S01]  /*2ab0*/  LDC.64 R8, c[0x4][R26] ;  /* 0x010000001a087b82 */ /* 0x0000620000000a00 */
[----:B------:R-:W3:Y:S01]  /*2ac0*/  LDCU.64 UR4, c[0x4][URZ] ;  /* 0x01000000ff0477ac */ /* 0x000ee20008000a00 */
[----:B------:R-:W-:Y:S01]  /*2ad0*/  MOV R6, R17 ;  /* 0x0000001100067202 */ /* 0x000fe20000000f00 */
[----:B------:R-:W-:Y:S02]  /*2ae0*/  IMAD.MOV.U32 R7, RZ, RZ, R16 ;  /* 0x000000ffff077224 */ /* 0x000fe400078e0010 */
[----:B---3--:R-:W-:Y:S02]  /*2af0*/  IMAD.U32 R4, RZ, RZ, UR4 ;  /* 0x00000004ff047e24 */ /* 0x008fe4000f8e00ff */
[----:B------:R-:W-:Y:S01]  /*2b00*/  IMAD.U32 R5, RZ, RZ, UR5 ;  /* 0x00000005ff057e24 */ /* 0x000fe2000f8e00ff */
[----:B-12---:R0:W-:Y:S06]  /*2b10*/  STL [R2], R3 ;  /* 0x0000000302007387 */ /* 0x0061ec0000100800 */
[----:B------:R-:W-:-:S07]  /*2b20*/  LEPC R20, `(.L_x_154) ;  /* 0x000000001014794e */ /* 0x000fce0000000000 */
[----:B0-----:R-:W-:Y:S05]  /*2b30*/  CALL.ABS.NOINC R8 ;  /* 0x0000000008007343 */ /* 0x001fea0003c00000 */
.L_x_154:
        /* <DEDUP_REMOVED lines=10> */
.L_x_155:
        /* <DEDUP_REMOVED lines=10> */
.L_x_156:
[----:B------:R-:W-:-:S07]  /*2c80*/  VIADD R27, R27, 0x8 ;  /* 0x000000081b1b7836 */ /* 0x000fce0000000000 */
.L_x_148:
[----:B------:R-:W-:-:S04]  /*2c90*/  LOP3.LUT R0, R19, 0x7, RZ, 0xc0, !PT ;  /* 0x0000000713007812 */ /* 0x000fc800078ec0ff */
[----:B------:R-:W-:-:S13]  /*2ca0*/  ISETP.NE.AND P0, PT, R0, RZ, PT ;  /* 0x000000ff0000720c */ /* 0x000fda0003f05270 */
[----:B------:R-:W-:Y:S05]  /*2cb0*/  @!P0 BRA `(.L_x_147) ;  /* 0x0000000400a08947 */ /* 0x000fea0003800000 */
[----:B------:R-:W-:-:S05]  /*2cc0*/  VIADD R0, R0, 0xffffffff ;  /* 0xffffffff00007836 */ /* 0x000fca0000000000 */
[----:B------:R-:W-:-:S13]  /*2cd0*/  ISETP.GE.U32.AND P0, PT, R0, 0x3, PT ;  /* 0x000000030000780c */ /* 0x000fda0003f06070 */
[----:B------:R-:W-:Y:S05]  /*2ce0*/  @!P0 BRA `(.L_x_157) ;  /* 0x0000000000cc8947 */ /* 0x000fea0003800000 */
[----:B------:R-:W0:Y:S01]  /*2cf0*/  LDC.64 R10, c[0x0][0x388] ;  /* 0x0000e200ff0a7b82 */ /* 0x000e220000000a00 */
[----:B------:R-:W-:Y:S01]  /*2d00*/  IADD3 R3, PT, PT, R18, R27, RZ ;  /* 0x0000001b12037210 */ /* 0x000fe20007ffe0ff */
[----:B------:R-:W1:Y:S04]  /*2d10*/  LDCU.64 UR4, c[0x4][URZ] ;  /* 0x01000000ff0477ac */ /* 0x000e680008000a00 */
[----:B0-----:R-:W-:-:S05]  /*2d20*/  IMAD.WIDE.U32 R10, R3, 0x4, R10 ;  /* 0x00000004030a7825 */ /* 0x001fca00078e000a */
        /* <DEDUP_REMOVED lines=10> */
.L_x_158:
        /* <DEDUP_REMOVED lines=15> */
.L_x_159:
        /* <DEDUP_REMOVED lines=11> */
.L_x_160:
        /* <DEDUP_REMOVED lines=10> */
.L_x_161:
[----:B------:R-:W-:-:S07]  /*3010*/  IADD3 R27, PT, PT, R27, 0x4, RZ ;  /* 0x000000041b1b7810 */ /* 0x000fce0007ffe0ff */
.L_x_157:
[----:B------:R-:W-:-:S13]  /*3020*/  ISETP.NE.AND P0, PT, R25, RZ, PT ;  /* 0x000000ff1900720c */ /* 0x000fda0003f05270 */
[----:B------:R-:W-:Y:S05]  /*3030*/  @!P0 BRA `(.L_x_147) ;  /* 0x0000000000c08947 */ /* 0x000fea0003800000 */
[----:B------:R-:W0:Y:S01]  /*3040*/  LDC.64 R10, c[0x0][0x388] ;  /* 0x0000e200ff0a7b82 */ /* 0x000e220000000a00 */
[----:B------:R-:W-:Y:S01]  /*3050*/  IMAD.IADD R3, R18, 0x1, R27 ;  /* 0x0000000112037824 */ /* 0x000fe200078e021b */
[----:B------:R-:W-:Y:S01]  /*3060*/  MOV R8, 0x38 ;  /* 0x0000003800087802 */ /* 0x000fe20000000f00 */
[----:B------:R-:W1:Y:S02]  /*3070*/  LDCU.64 UR4, c[0x4][URZ] ;  /* 0x01000000ff0477ac */ /* 0x000e640008000a00 */
[----:B0-----:R-:W-:-:S06]  /*3080*/  IMAD.WIDE.U32 R10, R3, 0x4, R10 ;  /* 0x00000004030a7825 */ /* 0x001fcc00078e000a */
[----:B------:R-:W2:Y:S01]  /*3090*/  LDG.E R11, desc[UR36][R10.64] ;  /* 0x000000240a0b7981 */ /* 0x000ea2000c1e1900 */
[----:B------:R-:W0:Y:S01]  /*30a0*/  LDC.64 R8, c[0x4][R8] ;  /* 0x0100000008087b82 */ /* 0x000e220000000a00 */
[----:B------:R-:W-:Y:S01]  /*30b0*/  ISETP.NE.AND P0, PT, R25, 0x1, PT ;  /* 0x000000011900780c */ /* 0x000fe20003f05270 */
[----:B-1----:R-:W-:Y:S01]  /*30c0*/  IMAD.U32 R4, RZ, RZ, UR4 ;  /* 0x00000004ff047e24 */ /* 0x002fe2000f8e00ff */
[----:B------:R-:W-:Y:S01]  /*30d0*/  MOV R5, UR5 ;  /* 0x0000000500057c02 */ /* 0x000fe20008000f00 */
[----:B------:R-:W-:Y:S01]  /*30e0*/  IMAD.MOV.U32 R6, RZ, RZ, R17 ;  /* 0x000000ffff067224 */ /* 0x000fe200078e0011 */
[----:B------:R-:W-:Y:S01]  /*30f0*/  P2R R0, PR, RZ, 0x1 ;  /* 0x00000001ff007803 */ /* 0x000fe20000000000 */
[----:B------:R-:W-:Y:S01]  /*3100*/  IMAD.MOV.U32 R7, RZ, RZ, R16 ;  /* 0x000000ffff077224 */ /* 0x000fe200078e0010 */
[----:B0-2---:R1:W-:Y:S07]  /*3110*/  STL [R2], R11 ;  /* 0x0000000b02007387 */ /* 0x0053ee0000100800 */
[----:B------:R-:W-:-:S07]  /*3120*/  LEPC R20, `(.L_x_162) ;  /* 0x000000001014794e */ /* 0x000fce0000000000 */
[----:B-1----:R-:W-:Y:S05]  /*3130*/  CALL.ABS.NOINC R8 ;  /* 0x0000000008007343 */ /* 0x002fea0003c00000 */
.L_x_162:
[----:B------:R-:W-:-:S13]  /*3140*/  ISETP.NE.AND P6, PT, R25, 0x1, PT ;  /* 0x000000011900780c */ /* 0x000fda0003fc5270 */
[----:B------:R-:W-:Y:S05]  /*3150*/  @!P6 BRA `(.L_x_147) ;  /* 0x000000000078e947 */ /* 0x000fea0003800000 */
[----:B------:R-:W0:Y:S01]  /*3160*/  LDCU.64 UR4, c[0x0][0x388] ;  /* 0x00007100ff0477ac */ /* 0x000e220008000a00 */
[----:B------:R-:W-:-:S04]  /*3170*/  IADD3 R18, P0, PT, R18, R27, RZ ;  /* 0x0000001b12127210 */ /* 0x000fc80007f1e0ff */
[----:B------:R-:W-:Y:S02]  /*3180*/  IADD3.X R3, PT, PT, RZ, RZ, RZ, P0, !PT ;  /* 0x000000ffff037210 */ /* 0x000fe400007fe4ff */
[----:B0-----:R-:W-:-:S04]  /*3190*/  LEA R22, P0, R18, UR4, 0x2 ;  /* 0x0000000412167c11 */ /* 0x001fc8000f8010ff */
[----:B------:R-:W-:Y:S01]  /*31a0*/  LEA.HI.X R23, R18, UR5, R3, 0x2, P0 ;  /* 0x0000000512177c11 */ /* 0x000fe200080f1403 */
[----:B------:R-:W0:Y:S04]  /*31b0*/  LDCU.64 UR4, c[0x4][URZ] ;  /* 0x01000000ff0477ac */ /* 0x000e280008000a00 */
[----:B------:R-:W2:Y:S01]  /*31c0*/  LDG.E R3, desc[UR36][R22.64+0x4] ;  /* 0x0000042416037981 */ /* 0x000ea2000c1e1900 */
[----:B------:R-:W-:Y:S01]  /*31d0*/  MOV R18, 0x38 ;  /* 0x0000003800127802 */ /* 0x000fe20000000f00 */
[----:B------:R-:W-:Y:S01]  /*31e0*/  IMAD.MOV.U32 R7, RZ, RZ, R16 ;  /* 0x000000ffff077224 */ /* 0x000fe200078e0010 */
[----:B------:R-:W-:Y:S02]  /*31f0*/  ISETP.NE.AND P0, PT, R25, 0x2, PT ;  /* 0x000000021900780c */ /* 0x000fe40003f05270 */
[----:B------:R1:W3:Y:S01]  /*3200*/  LDC.64 R8, c[0x4][R18] ;  /* 0x0100000012087b82 */ /* 0x0002e20000000a00 */
[----:B------:R-:W-:-:S02]  /*3210*/  MOV R6, R17 ;  /* 0x0000001100067202 */ /* 0x000fc40000000f00 */
[----:B------:R-:W-:Y:S01]  /*3220*/  P2R R0, PR, RZ, 0x1 ;  /* 0x00000001ff007803 */ /* 0x000fe20000000000 */
[----:B0-----:R-:W-:Y:S02]  /*3230*/  IMAD.U32 R4, RZ, RZ, UR4 ;  /* 0x00000004ff047e24 */ /* 0x001fe4000f8e00ff */
[----:B------:R-:W-:Y:S01]  /*3240*/  IMAD.U32 R5, RZ, RZ, UR5 ;  /* 0x00000005ff057e24 */ /* 0x000fe2000f8e00ff */
[----:B--23--:R1:W-:Y:S06]  /*3250*/  STL [R2], R3 ;  /* 0x0000000302007387 */ /* 0x00c3ec0000100800 */
[----:B------:R-:W-:-:S07]  /*3260*/  LEPC R20, `(.L_x_163) ;  /* 0x000000001014794e */ /* 0x000fce0000000000 */
[----:B-1----:R-:W-:Y:S05]  /*3270*/  CALL.ABS.NOINC R8 ;  /* 0x0000000008007343 */ /* 0x002fea0003c00000 */
.L_x_163:
[----:B------:R-:W-:-:S13]  /*3280*/  ISETP.NE.AND P6, PT, R25, 0x2, PT ;  /* 0x000000021900780c */ /* 0x000fda0003fc5270 */
[----:B------:R-:W-:Y:S05]  /*3290*/  @!P6 BRA `(.L_x_147) ;  /* 0x000000000028e947 */ /* 0x000fea0003800000 */
        /* <DEDUP_REMOVED lines=10> */
.L_x_147:
[----:B------:R-:W-:Y:S01]  /*3340*/  MOV R0, 0x38 ;  /* 0x0000003800007802 */ /* 0x000fe20000000f00 */
[----:B------:R-:W0:Y:S01]  /*3350*/  LDCU.64 UR4, c[0x4][0x8] ;  /* 0x01000100ff0477ac */ /* 0x000e220008000a00 */
[----:B------:R-:W-:Y:S02]  /*3360*/  CS2R R6, SRZ ;  /* 0x0000000000067805 */ /* 0x000fe4000001ff00 */
[----:B------:R1:W2:Y:S01]  /*3370*/  LDC.64 R2, c[0x4][R0] ;  /* 0x0100000000027b82 */ /* 0x0002a20000000a00 */
[----:B0-----:R-:W-:Y:S01]  /*3380*/  MOV R4, UR4 ;  /* 0x0000000400047c02 */ /* 0x001fe20008000f00 */
[----:B-1----:R-:W-:-:S07]  /*3390*/  IMAD.U32 R5, RZ, RZ, UR5 ;  /* 0x00000005ff057e24 */ /* 0x002fce000f8e00ff */
[----:B------:R-:W-:-:S07]  /*33a0*/  LEPC R20, `(.L_x_164) ;  /* 0x000000001014794e */ /* 0x000fce0000000000 */
[----:B--2---:R-:W-:Y:S05]  /*33b0*/  CALL.ABS.NOINC R2 ;  /* 0x0000000002007343 */ /* 0x004fea0003c00000 */
.L_x_164:
[----:B------:R-:W0:Y:S01]  /*33c0*/  LDCU UR4, c[0x0][0x390] ;  /* 0x00007200ff0477ac */ /* 0x000e220008000800 */
[----:B------:R-:W-:-:S05]  /*33d0*/  VIADD R24, R24, 0x1 ;  /* 0x0000000118187836 */ /* 0x000fca0000000000 */
[----:B0-----:R-:W-:-:S13]  /*33e0*/  ISETP.NE.AND P0, PT, R24, UR4, PT ;  /* 0x0000000418007c0c */ /* 0x001fda000bf05270 */
[----:B------:R-:W-:Y:S05]  /*33f0*/  @!P0 EXIT ;  /* 0x000000000000894d */ /* 0x000fea0003800000 */
[----:B------:R-:W-:Y:S05]  /*3400*/  BRA `(.L_x_165) ;  /* 0xffffffe400ac7947 */ /* 0x000fea000383ffff */
.L_x_87:
        /* <DEDUP_REMOVED lines=8> */
.L_x_166:
[----:B------:R-:W-:Y:S05]  /*3490*/  EXIT ;  /* 0x000000000000794d */ /* 0x000fea0003800000 */
.L_x_167:
        /* <DEDUP_REMOVED lines=14> */
.L_x_174:


//--------------------- .text._Z4initPxS_S_ii     --------------------------
	.section	.text._Z4initPxS_S_ii,"ax",@progbits
	.align	128
        .global         _Z4initPxS_S_ii
        .type           _Z4initPxS_S_ii,@function
        .size           _Z4initPxS_S_ii,(.L_x_175 - _Z4initPxS_S_ii)
        .other          _Z4initPxS_S_ii,@"STO_CUDA_ENTRY STV_DEFAULT"
_Z4initPxS_S_ii:
.text._Z4initPxS_S_ii:
[----:B------:R-:W-:Y:S01]  /*0000*/  LDC R1, c[0x0][0x37c] ;  /* 0x0000df00ff017b82 */ /* 0x000fe20000000800 */
[----:B------:R-:W0:Y:S07]  /*0010*/  S2R R0, SR_TID.X ;  /* 0x0000000000007919 */ /* 0x000e2e0000002100 */
[----:B------:R-:W0:Y:S01]  /*0020*/  S2UR UR4, SR_CTAID.X ;  /* 0x00000000000479c3 */ /* 0x000e220000002500 */
[----:B------:R-:W1:Y:S07]  /*0030*/  LDCU UR5, c[0x0][0x39c] ;  /* 0x00007380ff0577ac */ /* 0x000e6e0008000800 */
[----:B------:R-:W0:Y:S02]  /*0040*/  LDC R11, c[0x0][0x360] ;  /* 0x0000d800ff0b7b82 */ /* 0x000e240000000800 */
[----:B0-----:R-:W-:-:S05]  /*0050*/  IMAD R11, R11, UR4, R0 ;  /* 0x000000040b0b7c24 */ /* 0x001fca000f8e0200 */
[----:B-1----:R-:W-:-:S13]  /*0060*/  ISETP.GE.AND P0, PT, R11, UR5, PT ;  /* 0x000000050b007c0c */ /* 0x002fda000bf06270 */
[----:B------:R-:W-:Y:S05]  /*0070*/  @P0 EXIT ;  /* 0x000000000000094d */ /* 0x000fea0003800000 */
[----:B------:R-:W0:Y:S01]  /*0080*/  LDC.64 R2, c[0x0][0x388] ;  /* 0x0000e200ff027b82 */ /* 0x000e220000000a00 */
[----:B------:R-:W1:Y:S01]  /*0090*/  LDCU.64 UR4, c[0x0][0x358] ;  /* 0x00006b00ff0477ac */ /* 0x000e620008000a00 */
[----:B------:R-:W-:Y:S01]  /*00a0*/  HFMA2 R8, -RZ, RZ, 0, 5.9604644775390625e-08 ;  /* 0x00000001ff087431 */ /* 0x000fe200000001ff */
[----:B------:R-:W-:Y:S01]  /*00b0*/  MOV R9, 0x0 ;  /* 0x0000000000097802 */ /* 0x000fe20000000f00 */
[----:B------:R-:W2:Y:S04]  /*00c0*/  LDCU UR6, c[0x0][0x398] ;  /* 0x00007300ff0677ac */ /* 0x000ea80008000800 */
[----:B------:R-:W3:Y:S08]  /*00d0*/  LDC.64 R4, c[0x0][0x380] ;  /* 0x0000e000ff047b82 */ /* 0x000ef00000000a00 */
[----:B------:R-:W4:Y:S01]  /*00e0*/  LDC.64 R6, c[0x0][0x390] ;  /* 0x0000e400ff067b82 */ /* 0x000f220000000a00 */
[----:B0-----:R-:W-:-:S05]  /*00f0*/  IMAD.WIDE R2, R11, 0x8, R2 ;  /* 0x000000080b027825 */ /* 0x001fca00078e0202 */
[----:B-1----:R-:W-:Y:S01]  /*0100*/  STG.E.64 desc[UR4][R2.64], R8 ;  /* 0x0000000802007986 */ /* 0x002fe2000c101b04 */
[----:B---3--:R-:W-:-:S06]  /*0110*/  IMAD.WIDE R4, R11, 0x8, R4 ;  /* 0x000000080b047825 */ /* 0x008fcc00078e0204 */
[----:B------:R-:W3:Y:S01]  /*0120*/  LDG.E.64 R4, desc[UR4][R4.64] ;  /* 0x0000000404047981 */ /* 0x000ee2000c1e1b00 */
[----:B--2---:R-:W-:-:S04]  /*0130*/  IMAD R11, R11, UR6, RZ ;  /* 0x000000060b0b7c24 */ /* 0x004fc8000f8e02ff */
[----:B------:R-:W-:-:S04]  /*0140*/  IMAD R11, R11, 0xa, RZ ;  /* 0x0000000a0b0b7824 */ /* 0x000fc800078e02ff */
[----:B----4-:R-:W-:-:S05]  /*0150*/  IMAD.WIDE R6, R11, 0x8, R6 ;  /* 0x000000080b067825 */ /* 0x010fca00078e0206 */
[----:B---3--:R-:W-:Y:S01]  /*0160*/  STG.E.64 desc[UR4][R6.64], R4 ;  /* 0x0000000406007986 */ /* 0x008fe2000c101b04 */
[----:B------:R-:W-:Y:S05]  /*0170*/  EXIT ;  /* 0x000000000000794d */ /* 0x000fea0003800000 */
.L_x_168:
        /* <DEDUP_REMOVED lines=16> */
.L_x_175:


//--------------------- .nv.global.init           --------------------------
	.section	.nv.global.init,"aw",@progbits
.nv.global.init:
	.type		$str$1,@object
	.size		$str$1,($str - $str$1)
$str$1:
        /*0000*/ 	.byte	0x0a, 0x00
	.type		$str,@object
	.size		$str,($str$2 - $str)
$str:
        /*0002*/ 	.byte	0x25, 0x64, 0x20, 0x00
	.type		$str$2,@object
	.size		$str$2,($str$4 - $str$2)
$str$2:
        /*0006*/ 	.byte	0x25, 0x6c, 0x6c, 0x64, 0x20, 0x00
	.type		$str$4,@object
	.size		$str$4,($str$3 - $str$4)
$str$4:
        /*000c*/ 	.byte	0x4e, 0x6f, 0x20, 0x6e, 0x65, 0x61, 0x72, 0x62, 0x79, 0x20, 0x73, 0x68, 0x65, 0x6c, 0x74, 0x65
        /*001c*/ 	.byte	0x72, 0x20, 0x66, 0x6f, 0x75, 0x6e, 0x64, 0x20, 0x66, 0x6f, 0x72, 0x20, 0x63, 0x69, 0x74, 0x79
        /*002c*/ 	.byte	0x20, 0x25, 0x64, 0x0a, 0x00
	.type		$str$3,@object
	.size		$str$3,($str$5 - $str$3)
$str$3:
        /*0031*/ 	.byte	0x46, 0x6f, 0x72, 0x20, 0x63, 0x69, 0x74, 0x79, 0x20, 0x25, 0x64, 0x20, 0x66, 0x6f, 0x75, 0x6e
        /*0041*/ 	.byte	0x64, 0x20, 0x74, 0x68, 0x65, 0x20, 0x6e, 0x65, 0x61, 0x72, 0x62, 0x79, 0x20, 0x73, 0x68, 0x65
        /*0051*/ 	.byte	0x6c, 0x74, 0x65, 0x72, 0x20, 0x61, 0x73, 0x20, 0x25, 0x64, 0x0a, 0x00
	.type		$str$5,@object
	.size		$str$5,($str$6 - $str$5)
$str$5:
        /*005d*/ 	.byte	0x4d, 0x6f, 0x76, 0x69, 0x6e, 0x67, 0x20, 0x62, 0x6f, 0x74, 0x68, 0x20, 0x70, 0x6f, 0x70, 0x75
        /*006d*/ 	.byte	0x6c, 0x61, 0x74, 0x69, 0x6f, 0x6e, 0x20, 0x66, 0x72, 0x6f, 0x6d, 0x20, 0x63, 0x69, 0x74, 0x79
        /*007d*/ 	.byte	0x20, 0x25, 0x64, 0x20, 0x74, 0x6f, 0x20, 0x73, 0x68, 0x65, 0x6c, 0x74, 0x65, 0x72, 0x20, 0x25
        /*008d*/ 	.byte	0x64, 0x0a, 0x00
	.type		$str$6,@object
	.size		$str$6,(.L_6 - $str$6)
$str$6:
        /*0090*/ 	.byte	0x4d, 0x6f, 0x76, 0x69, 0x6e, 0x67, 0x20, 0x70, 0x72, 0x69, 0x6d, 0x65, 0x20, 0x61, 0x67, 0x65
        /*00a0*/ 	.byte	0x20, 0x70, 0x6f, 0x70, 0x75, 0x6c, 0x61, 0x74, 0x69, 0x6f, 0x6e, 0x20, 0x66, 0x72, 0x6f, 0x6d
        /*00b0*/ 	.byte	0x20, 0x63, 0x69, 0x74, 0x79, 0x20, 0x25, 0x64, 0x20, 0x74, 0x6f, 0x20, 0x73, 0x68, 0x65, 0x6c
        /*00c0*/ 	.byte	0x74, 0x65, 0x72, 0x20, 0x25, 0x64, 0x0a, 0x00
.L_6:


//--------------------- .nv.shared.reserved.0     --------------------------
	.section	.nv.shared.reserved.0,"aw",@nobits
	.weak		__nv_reservedSMEM_offset_0_alias
	.size		__nv_reservedSMEM_offset_0_alias, 0, 64
	.other		__nv_reservedSMEM_offset_0_alias,@"STO_CUDA_RESERVED_SHARED STV_DEFAULT"
__nv_reservedSMEM_offset_0_alias:
	.zero		0
	.zero		64


//--------------------- .nv.constant0._Z13floydWarshallPiiiS_ --------------------------
	.section	.nv.constant0._Z13floydWarshallPiiiS_,"a",@progbits
	.sectionflags	@""
	.align	4
.nv.constant0._Z13floydWarshallPiiiS_:
	.zero		920


//--------------------- .nv.constant0._Z7computePiS_PxS0_S0_S0_S0_S_S_iS_iS0_S0_S0_S0_S0_ --------------------------
	.section	.nv.constant0._Z7computePiS_PxS0_S0_S0_S0_S_S_iS_iS0_S0_S0_S0_S0_,"a",@progbits
	.sectionflags	@""
	.align	4
.nv.constant0._Z7computePiS_PxS0_S0_S0_S0_S_S_iS_iS0_S0_S0_S0_S0_:
	.zero		1032


//--------------------- .nv.constant0._Z10initKernelPxi --------------------------
	.section	.nv.constant0._Z10initKernelPxi,"a",@progbits
	.sectionflags	@""
	.align	4
.nv.constant0._Z10initKernelPxi:
	.zero		908


//--------------------- .nv.constant0._Z11printKernelPxi --------------------------
	.section	.nv.constant0._Z11printKernelPxi,"a",@progbits
	.sectionflags	@""
	.align	4
.nv.constant0._Z11printKernelPxi:
	.zero		908


//--------------------- .nv.constant0._Z5printPiS_i --------------------------
	.section	.nv.constant0._Z5printPiS_i,"a",@progbits
	.sectionflags	@""
	.align	4
.nv.constant0._Z5printPiS_i:
	.zero		916


//--------------------- .nv.constant0._Z4initPxS_S_ii --------------------------
	.section	.nv.constant0._Z4initPxS_S_ii,"a",@progbits
	.sectionflags	@""
	.align	4
.nv.constant0._Z4initPxS_S_ii:
	.zero		928


//--------------------- SYMBOLS --------------------------

	.type		.nv.reservedSmem.offset0,@object
	.size		.nv.reservedSmem.offset0,0x4
	.type		vprintf,@function
